	.target	sm_100a

	.elftype	@"ET_EXEC"


//--------------------- .note.nv.tkinfo           --------------------------
	.section	.note.nv.tkinfo,"",@"SHT_NOTE"
	.sectionflags	@"SHF_NOTE_NV_TKINFO"
	.tkinfo
        /*0018*/ 	.word	0x00000002
        /*0030*/ 	.string	""
        /*0030*/ 	.string	"ptxas"
        /*0030*/ 	.string	"Cuda compilation tools, release 13.0, V13.0.88"
        /*0030*/ 	.string	"Build cuda_13.0.r13.0/compiler.36424714_0"
        /*0030*/ 	.string	"-arch sm_100a -m 64 "



//--------------------- .note.nv.cuinfo           --------------------------
	.section	.note.nv.cuinfo,"",@"SHT_NOTE"
	.sectionflags	@"SHF_NOTE_NV_CUINFO"
        /*0018*/ 	.short	0x0002
        /*001a*/ 	.short	0x0064
        /*001c*/ 	.short	0x0082
	.zero		2


//--------------------- .nv.info                  --------------------------
	.section	.nv.info,"",@"SHT_CUDA_INFO"
	.align	4


	//----- nvinfo : EIATTR_REGCOUNT
	.align		4
        /*0000*/ 	.byte	0x04, 0x2f
        /*0002*/ 	.short	(.L_20 - .L_19)
	.align		4
.L_19:
        /*0004*/ 	.word	index@(_ZN7cutlass13device_kernelINS_4gemm6kernel13GemmUniversalIN4cute5tupleIJiiiiEEENS1_10collective13CollectiveMmaINS1_35MainloopSm100TmaUmmaWarpSpecializedILi5ELi2ELi2ENS5_IJNS4_1CILi1EEESB_SB_EEEEENS5_IJNSA_ILi128EEENSA_ILi256EEENSA_ILi64EEEEEENS_12float_e4m3_tENS5_IJlSB_lEEESI_SJ_NS4_8TiledMMAINS4_8MMA_AtomIJNS4_10MMA_TraitsINS4_19SM100_MMA_F8F6F4_SSEJSI_SI_fSE_SF_NS4_17integral_constantINS4_4UMMA5MajorELSQ_0EEESR_NSO_INSP_7ScaleInELSS_0EEEST_EEEEEENS4_6LayoutISC_NS5_IJNSA_ILi0EEESX_SX_EEEEENS5_IJNS4_10UnderscoreES10_S10_EEEEENS4_13SM90_TMA_LOADENS4_14ComposedLayoutINS4_7SwizzleILi2ELi4ELi3EEENS4_18smem_ptr_flag_bitsILi8EEENSW_INS5_IJNSA_ILi8EEESG_EEENS5_IJSG_SB_EEEEEEEvNS4_8identityES13_S1D_vS1E_EENS_8epilogue10collective18CollectiveEpilogueINS1G_23Sm100TmaWarpSpecializedILi4ELi2ELi64ELb0ELb0EEEJSH_NS5_IJNSW_ISE_SB_EENSW_ISG_SB_EEEEESI_SJ_SI_SJ_NS1G_6fusion15FusionCallbacksIS1K_NS1O_17LinearCombinationISI_fSI_fLNS_15FloatRoundStyleE2EEESH_S1N_JEEENS4_5SM1004TMEM4LOAD26SM100_TMEM_LOAD_32dp32b64xES13_S1D_NS4_39AutoVectorizingCopyWithAssumedAlignmentILi128EEENS4_14SM90_TMA_STOREES1D_S1Z_S1Z_EEEvvEEEEvNT_6ParamsE)
        /*0008*/ 	.word	0x000000e0


	//----- nvinfo : EIATTR_FRAME_SIZE
	.align		4
.L_20:
        /*000c*/ 	.byte	0x04, 0x11
        /*000e*/ 	.short	(.L_22 - .L_21)
	.align		4
.L_21:
        /*0010*/ 	.word	index@($__internal_2_$__cuda_sm10x_tcgen05_guardrail_trap_unallocated_columns_being_dealloced)
        /*0014*/ 	.word	0x00000000


	//----- nvinfo : EIATTR_FRAME_SIZE
	.align		4
.L_22:
        /*0018*/ 	.byte	0x04, 0x11
        /*001a*/ 	.short	(.L_24 - .L_23)
	.align		4
.L_23:
        /*001c*/ 	.word	index@($__internal_1_$__cuda_sm10x_tcgen05_guardrail_trap_phase_invalid_during_alloc)
        /*0020*/ 	.word	0x00000000


	//----- nvinfo : EIATTR_FRAME_SIZE
	.align		4
.L_24:
        /*0024*/ 	.byte	0x04, 0x11
        /*0026*/ 	.short	(.L_26 - .L_25)
	.align		4
.L_25:
        /*0028*/ 	.word	index@($__internal_0_$__cuda_sm10x_tcgen05_guardrail_trap_col_being_dealloced_not_returned_by_alloc)
        /*002c*/ 	.word	0x00000000


	//----- nvinfo : EIATTR_FRAME_SIZE
	.align		4
.L_26:
        /*0030*/ 	.byte	0x04, 0x11
        /*0032*/ 	.short	(.L_28 - .L_27)
	.align		4
.L_27:
        /*0034*/ 	.word	index@(_ZN7cutlass13device_kernelINS_4gemm6kernel13GemmUniversalIN4cute5tupleIJiiiiEEENS1_10collective13CollectiveMmaINS1_35MainloopSm100TmaUmmaWarpSpecializedILi5ELi2ELi2ENS5_IJNS4_1CILi1EEESB_SB_EEEEENS5_IJNSA_ILi128EEENSA_ILi256EEENSA_ILi64EEEEEENS_12float_e4m3_tENS5_IJlSB_lEEESI_SJ_NS4_8TiledMMAINS4_8MMA_AtomIJNS4_10MMA_TraitsINS4_19SM100_MMA_F8F6F4_SSEJSI_SI_fSE_SF_NS4_17integral_constantINS4_4UMMA5MajorELSQ_0EEESR_NSO_INSP_7ScaleInELSS_0EEEST_EEEEEENS4_6LayoutISC_NS5_IJNSA_ILi0EEESX_SX_EEEEENS5_IJNS4_10UnderscoreES10_S10_EEEEENS4_13SM90_TMA_LOADENS4_14ComposedLayoutINS4_7SwizzleILi2ELi4ELi3EEENS4_18smem_ptr_flag_bitsILi8EEENSW_INS5_IJNSA_ILi8EEESG_EEENS5_IJSG_SB_EEEEEEEvNS4_8identityES13_S1D_vS1E_EENS_8epilogue10collective18CollectiveEpilogueINS1G_23Sm100TmaWarpSpecializedILi4ELi2ELi64ELb0ELb0EEEJSH_NS5_IJNSW_ISE_SB_EENSW_ISG_SB_EEEEESI_SJ_SI_SJ_NS1G_6fusion15FusionCallbacksIS1K_NS1O_17LinearCombinationISI_fSI_fLNS_15FloatRoundStyleE2EEESH_S1N_JEEENS4_5SM1004TMEM4LOAD26SM100_TMEM_LOAD_32dp32b64xES13_S1D_NS4_39AutoVectorizingCopyWithAssumedAlignmentILi128EEENS4_14SM90_TMA_STOREES1D_S1Z_S1Z_EEEvvEEEEvNT_6ParamsE)
        /*0038*/ 	.word	0x00000000


	//----- nvinfo : EIATTR_MIN_STACK_SIZE
	.align		4
.L_28:
        /*003c*/ 	.byte	0x04, 0x12
        /*003e*/ 	.short	(.L_30 - .L_29)
	.align		4
.L_29:
        /*0040*/ 	.word	index@(_ZN7cutlass13device_kernelINS_4gemm6kernel13GemmUniversalIN4cute5tupleIJiiiiEEENS1_10collective13CollectiveMmaINS1_35MainloopSm100TmaUmmaWarpSpecializedILi5ELi2ELi2ENS5_IJNS4_1CILi1EEESB_SB_EEEEENS5_IJNSA_ILi128EEENSA_ILi256EEENSA_ILi64EEEEEENS_12float_e4m3_tENS5_IJlSB_lEEESI_SJ_NS4_8TiledMMAINS4_8MMA_AtomIJNS4_10MMA_TraitsINS4_19SM100_MMA_F8F6F4_SSEJSI_SI_fSE_SF_NS4_17integral_constantINS4_4UMMA5MajorELSQ_0EEESR_NSO_INSP_7ScaleInELSS_0EEEST_EEEEEENS4_6LayoutISC_NS5_IJNSA_ILi0EEESX_SX_EEEEENS5_IJNS4_10UnderscoreES10_S10_EEEEENS4_13SM90_TMA_LOADENS4_14ComposedLayoutINS4_7SwizzleILi2ELi4ELi3EEENS4_18smem_ptr_flag_bitsILi8EEENSW_INS5_IJNSA_ILi8EEESG_EEENS5_IJSG_SB_EEEEEEEvNS4_8identityES13_S1D_vS1E_EENS_8epilogue10collective18CollectiveEpilogueINS1G_23Sm100TmaWarpSpecializedILi4ELi2ELi64ELb0ELb0EEEJSH_NS5_IJNSW_ISE_SB_EENSW_ISG_SB_EEEEESI_SJ_SI_SJ_NS1G_6fusion15FusionCallbacksIS1K_NS1O_17LinearCombinationISI_fSI_fLNS_15FloatRoundStyleE2EEESH_S1N_JEEENS4_5SM1004TMEM4LOAD26SM100_TMEM_LOAD_32dp32b64xES13_S1D_NS4_39AutoVectorizingCopyWithAssumedAlignmentILi128EEENS4_14SM90_TMA_STOREES1D_S1Z_S1Z_EEEvvEEEEvNT_6ParamsE)
        /*0044*/ 	.word	0x00000000
.L_30:


//--------------------- .nv.compat                --------------------------
	.section	.nv.compat,"",@"SHT_CUDA_COMPAT_INFO"
	.align	4
        /*0000*/ 	.byte	0x02, 0x09, 0x01, 0x00, 0x02, 0x02, 0x02, 0x00, 0x02, 0x05, 0x05, 0x00, 0x03, 0x07, 0x01, 0x01
        /*0010*/ 	.byte	0x02, 0x03, 0x01, 0x00, 0x02, 0x06, 0x01, 0x00, 0x04, 0x0b, 0x08, 0x00, 0x09, 0x00, 0x00, 0x00
        /*0020*/ 	.byte	0x00, 0x00, 0x00, 0x00


//--------------------- .nv.info._ZN7cutlass13device_kernelINS_4gemm6kernel13GemmUniversalIN4cute5tupleIJiiiiEEENS1_10collective13CollectiveMmaINS1_35MainloopSm100TmaUmmaWarpSpecializedILi5ELi2ELi2ENS5_IJNS4_1CILi1EEESB_SB_EEEEENS5_IJNSA_ILi128EEENSA_ILi256EEENSA_ILi64EEEEEENS_12float_e4m3_tENS5_IJlSB_lEEESI_SJ_NS4_8TiledMMAINS4_8MMA_AtomIJNS4_10MMA_TraitsINS4_19SM100_MMA_F8F6F4_SSEJSI_SI_fSE_SF_NS4_17integral_constantINS4_4UMMA5MajorELSQ_0EEESR_NSO_INSP_7ScaleInELSS_0EEEST_EEEEEENS4_6LayoutISC_NS5_IJNSA_ILi0EEESX_SX_EEEEENS5_IJNS4_10UnderscoreES10_S10_EEEEENS4_13SM90_TMA_LOADENS4_14ComposedLayoutINS4_7SwizzleILi2ELi4ELi3EEENS4_18smem_ptr_flag_bitsILi8EEENSW_INS5_IJNSA_ILi8EEESG_EEENS5_IJSG_SB_EEEEEEEvNS4_8identityES13_S1D_vS1E_EENS_8epilogue10collective18CollectiveEpilogueINS1G_23Sm100TmaWarpSpecializedILi4ELi2ELi64ELb0ELb0EEEJSH_NS5_IJNSW_ISE_SB_EENSW_ISG_SB_EEEEESI_SJ_SI_SJ_NS1G_6fusion15FusionCallbacksIS1K_NS1O_17LinearCombinationISI_fSI_fLNS_15FloatRoundStyleE2EEESH_S1N_JEEENS4_5SM1004TMEM4LOAD26SM100_TMEM_LOAD_32dp32b64xES13_S1D_NS4_39AutoVectorizingCopyWithAssumedAlignmentILi128EEENS4_14SM90_TMA_STOREES1D_S1Z_S1Z_EEEvvEEEEvNT_6ParamsE --------------------------
	.section	.nv.info._ZN7cutlass13device_kernelINS_4gemm6kernel13GemmUniversalIN4cute5tupleIJiiiiEEENS1_10collective13CollectiveMmaINS1_35MainloopSm100TmaUmmaWarpSpecializedILi5ELi2ELi2ENS5_IJNS4_1CILi1EEESB_SB_EEEEENS5_IJNSA_ILi128EEENSA_ILi256EEENSA_ILi64EEEEEENS_12float_e4m3_tENS5_IJlSB_lEEESI_SJ_NS4_8TiledMMAINS4_8MMA_AtomIJNS4_10MMA_TraitsINS4_19SM100_MMA_F8F6F4_SSEJSI_SI_fSE_SF_NS4_17integral_constantINS4_4UMMA5MajorELSQ_0EEESR_NSO_INSP_7ScaleInELSS_0EEEST_EEEEEENS4_6LayoutISC_NS5_IJNSA_ILi0EEESX_SX_EEEEENS5_IJNS4_10UnderscoreES10_S10_EEEEENS4_13SM90_TMA_LOADENS4_14ComposedLayoutINS4_7SwizzleILi2ELi4ELi3EEENS4_18smem_ptr_flag_bitsILi8EEENSW_INS5_IJNSA_ILi8EEESG_EEENS5_IJSG_SB_EEEEEEEvNS4_8identityES13_S1D_vS1E_EENS_8epilogue10collective18CollectiveEpilogueINS1G_23Sm100TmaWarpSpecializedILi4ELi2ELi64ELb0ELb0EEEJSH_NS5_IJNSW_ISE_SB_EENSW_ISG_SB_EEEEESI_SJ_SI_SJ_NS1G_6fusion15FusionCallbacksIS1K_NS1O_17LinearCombinationISI_fSI_fLNS_15FloatRoundStyleE2EEESH_S1N_JEEENS4_5SM1004TMEM4LOAD26SM100_TMEM_LOAD_32dp32b64xES13_S1D_NS4_39AutoVectorizingCopyWithAssumedAlignmentILi128EEENS4_14SM90_TMA_STOREES1D_S1Z_S1Z_EEEvvEEEEvNT_6ParamsE,"",@"SHT_CUDA_INFO"
	.sectionflags	@""
	.align	4


	//----- nvinfo : EIATTR_CUDA_API_VERSION
	.align		4
        /*0000*/ 	.byte	0x04, 0x37
        /*0002*/ 	.short	(.L_32 - .L_31)
.L_31:
        /*0004*/ 	.word	0x00000082


	//----- nvinfo : EIATTR_KPARAM_INFO
	.align		4
.L_32:
        /*0008*/ 	.byte	0x04, 0x17
        /*000a*/ 	.short	(.L_34 - .L_33)
.L_33:
        /*000c*/ 	.word	0x00000000
        /*0010*/ 	.short	0x0000
        /*0012*/ 	.short	0x0000
        /*0014*/ 	.byte	0x00, 0xf0, 0x01, 0x20


	//----- nvinfo : EIATTR_AT_ENTRY_FRAGMENTS
	.align		4
.L_34:
        /*0018*/ 	.byte	0x04, 0x4f
        /*001a*/ 	.short	(.L_36 - .L_35)


	//   ....[0]....
.L_35:
        /*001c*/ 	.word	0x00000006


	//----- nvinfo : EIATTR_RESERVED_SMEM_USED
	.align		4
.L_36:
        /*0020*/ 	.byte	0x01, 0x41
	.zero		2


	//----- nvinfo : EIATTR_SPARSE_MMA_MASK
	.align		4
        /*0024*/ 	.byte	0x03, 0x50
        /*0026*/ 	.short	0x0000


	//----- nvinfo : EIATTR_TCGEN05_1CTA_USED
	.align		4
        /*0028*/ 	.byte	0x01, 0x51
	.zero		2


	//----- nvinfo : EIATTR_MAXREG_COUNT
	.align		4
        /*002c*/ 	.byte	0x03, 0x1b
        /*002e*/ 	.short	0x00ff


	//----- nvinfo : EIATTR_NUM_BARRIERS
	.align		4
        /*0030*/ 	.byte	0x02, 0x4c
        /*0032*/ 	.byte	0x07
	.zero		1


	//----- nvinfo : EIATTR_EXTERNS
	.align		4
        /*0034*/ 	.byte	0x04, 0x0f
        /*0036*/ 	.short	(.L_38 - .L_37)


	//   ....[0]....
	.align		4
.L_37:
        /*0038*/ 	.word	index@(__assertfail)


	//----- nvinfo : EIATTR_MERCURY_ISA_VERSION
	.align		4
.L_38:
        /*003c*/ 	.byte	0x03, 0x5f
        /*003e*/ 	.short	0x0101


	//----- nvinfo : EIATTR_INT_WARP_WIDE_INSTR_OFFSETS
	.align		4
        /*0040*/ 	.byte	0x04, 0x31
        /*0042*/ 	.short	(.L_40 - .L_39)


	//   ....[0]....
.L_39:
        /*0044*/ 	.word	0x00001dc0


	//   ....[1]....
        /*0048*/ 	.word	0x000036a0


	//   ....[2]....
        /*004c*/ 	.word	0x000036c0


	//   ....[3]....
        /*0050*/ 	.word	0x000036f0


	//   ....[4]....
        /*0054*/ 	.word	0x00004030


	//   ....[5]....
        /*0058*/ 	.word	0x000040a0


	//   ....[6]....
        /*005c*/ 	.word	0x00004180


	//   ....[7]....
        /*0060*/ 	.word	0x00004200


	//   ....[8]....
        /*0064*/ 	.word	0x00004310


	//   ....[9]....
        /*0068*/ 	.word	0x000043a0


	//   ....[10]....
        /*006c*/ 	.word	0x00004580


	//   ....[11]....
        /*0070*/ 	.word	0x000046e0


	//----- nvinfo : EIATTR_COOP_GROUP_MASK_REGIDS
	.align		4
.L_40:
        /*0074*/ 	.byte	0x04, 0x29
        /*0076*/ 	.short	(.L_42 - .L_41)


	//   ....[0]....
.L_41:
        /*0078*/ 	.word	0xffffffff


	//   ....[1]....
        /*007c*/ 	.word	0xffffffff


	//   ....[2]....
        /*0080*/ 	.word	0xffffffff


	//   ....[3]....
        /*0084*/ 	.word	0xffffffff


	//   ....[4]....
        /*0088*/ 	.word	0xffffffff


	//   ....[5]....
        /*008c*/ 	.word	0xffffffff


	//   ....[6]....
        /*0090*/ 	.word	0xffffffff


	//   ....[7]....
        /*0094*/ 	.word	0xffffffff


	//   ....[8]....
        /*0098*/ 	.word	0xffffffff


	//   ....[9]....
        /*009c*/ 	.word	0xffffffff


	//   ....[10]....
        /*00a0*/ 	.word	0xffffffff


	//   ....[11]....
        /*00a4*/ 	.word	0xffffffff


	//   ....[12]....
        /*00a8*/ 	.word	0xffffffff


	//----- nvinfo : EIATTR_COOP_GROUP_INSTR_OFFSETS
	.align		4
.L_42:
        /*00ac*/ 	.byte	0x04, 0x28
        /*00ae*/ 	.short	(.L_44 - .L_43)


	//   ....[0]....
.L_43:
        /*00b0*/ 	.word	0x00000090


	//   ....[1]....
        /*00b4*/ 	.word	0x000004d0


	//   ....[2]....
        /*00b8*/ 	.word	0x00000660


	//   ....[3]....
        /*00bc*/ 	.word	0x00000800


	//   ....[4]....
        /*00c0*/ 	.word	0x00000900


	//   ....[5]....
        /*00c4*/ 	.word	0x00000a70


	//   ....[6]....
        /*00c8*/ 	.word	0x00000bd0


	//   ....[7]....
        /*00cc*/ 	.word	0x00001ca0


	//   ....[8]....
        /*00d0*/ 	.word	0x00002b10


	//   ....[9]....
        /*00d4*/ 	.word	0x00002d20


	//   ....[10]....
        /*00d8*/ 	.word	0x00002d50


	//   ....[11]....
        /*00dc*/ 	.word	0x00003580


	//   ....[12]....
        /*00e0*/ 	.word	0x000037b0


	//----- nvinfo : EIATTR_VRC_CTA_INIT_COUNT
	.align		4
.L_44:
        /*00e4*/ 	.byte	0x02, 0x4a
        /*00e6*/ 	.byte	0x80
	.zero		1


	//----- nvinfo : EIATTR_SYSCALL_OFFSETS
	.align		4
        /*00e8*/ 	.byte	0x04, 0x46
        /*00ea*/ 	.short	(.L_46 - .L_45)


	//   ....[0]....
.L_45:
        /*00ec*/ 	.word	0x00005150


	//   ....[1]....
        /*00f0*/ 	.word	0x00005290


	//   ....[2]....
        /*00f4*/ 	.word	0x00005af0


	//   ....[3]....
        /*00f8*/ 	.word	0x00007110


	//   ....[4]....
        /*00fc*/ 	.word	0x000086c0


	//   ....[5]....
        /*0100*/ 	.word	0x00009c90


	//----- nvinfo : EIATTR_MBARRIER_INSTR_OFFSETS
	.align		4
.L_46:
        /*0104*/ 	.byte	0x04, 0x39
        /*0106*/ 	.short	(.L_48 - .L_47)


	//   ....[0]....
.L_47:
        /*0108*/ 	.word	0x000005b0
        /*010c*/ 	.word	0x000000ff
        /*0110*/ 	.word	0x00000000
        /*0114*/ 	.short	0x0100
        /*0116*/ 	.byte	0x05
	.zero		1


	//   ....[1]....
        /*0118*/ 	.word	0x000005c0
        /*011c*/ 	.word	0x000000ff
        /*0120*/ 	.word	0x00000028
        /*0124*/ 	.short	0x0100
        /*0126*/ 	.byte	0x05
	.zero		1


	//   ....[2]....
        /*0128*/ 	.word	0x000005d0
        /*012c*/ 	.word	0x000000ff
        /*0130*/ 	.word	0x00000008
        /*0134*/ 	.short	0x0100
        /*0136*/ 	.byte	0x05
	.zero		1


	//   ....[3]....
        /*0138*/ 	.word	0x000005e0
        /*013c*/ 	.word	0x000000ff
        /*0140*/ 	.word	0x00000030
        /*0144*/ 	.short	0x0100
        /*0146*/ 	.byte	0x05
	.zero		1


	//   ....[4]....
        /*0148*/ 	.word	0x000005f0
        /*014c*/ 	.word	0x000000ff
        /*0150*/ 	.word	0x00000010
        /*0154*/ 	.short	0x0100
        /*0156*/ 	.byte	0x05
	.zero		1


	//   ....[5]....
        /*0158*/ 	.word	0x00000600
        /*015c*/ 	.word	0x000000ff
        /*0160*/ 	.word	0x00000038
        /*0164*/ 	.short	0x0100
        /*0166*/ 	.byte	0x05
	.zero		1


	//   ....[6]....
        /*0168*/ 	.word	0x00000610
        /*016c*/ 	.word	0x000000ff
        /*0170*/ 	.word	0x00000018
        /*0174*/ 	.short	0x0100
        /*0176*/ 	.byte	0x05
	.zero		1


	//   ....[7]....
        /*0178*/ 	.word	0x00000620
        /*017c*/ 	.word	0x000000ff
        /*0180*/ 	.word	0x00000040
        /*0184*/ 	.short	0x0100
        /*0186*/ 	.byte	0x05
	.zero		1


	//   ....[8]....
        /*0188*/ 	.word	0x00000630
        /*018c*/ 	.word	0x000000ff
        /*0190*/ 	.word	0x00000020
        /*0194*/ 	.short	0x0100
        /*0196*/ 	.byte	0x05
	.zero		1


	//   ....[9]....
        /*0198*/ 	.word	0x00000640
        /*019c*/ 	.word	0x000000ff
        /*01a0*/ 	.word	0x00000048
        /*01a4*/ 	.short	0x0100
        /*01a6*/ 	.byte	0x05
	.zero		1


	//   ....[10]....
        /*01a8*/ 	.word	0x00000770
        /*01ac*/ 	.word	0x000000ff
        /*01b0*/ 	.word	0x00000050
        /*01b4*/ 	.short	0x0100
        /*01b6*/ 	.byte	0x07
	.zero		1


	//   ....[11]....
        /*01b8*/ 	.word	0x00000780
        /*01bc*/ 	.word	0x000000ff
        /*01c0*/ 	.word	0x00000070
        /*01c4*/ 	.short	0x0100
        /*01c6*/ 	.byte	0x07
	.zero		1


	//   ....[12]....
        /*01c8*/ 	.word	0x00000790
        /*01cc*/ 	.word	0x000000ff
        /*01d0*/ 	.word	0x00000058
        /*01d4*/ 	.short	0x0100
        /*01d6*/ 	.byte	0x07
	.zero		1


	//   ....[13]....
        /*01d8*/ 	.word	0x000007a0
        /*01dc*/ 	.word	0x000000ff
        /*01e0*/ 	.word	0x00000078
        /*01e4*/ 	.short	0x0100
        /*01e6*/ 	.byte	0x07
	.zero		1


	//   ....[14]....
        /*01e8*/ 	.word	0x000007b0
        /*01ec*/ 	.word	0x000000ff
        /*01f0*/ 	.word	0x00000060
        /*01f4*/ 	.short	0x0100
        /*01f6*/ 	.byte	0x07
	.zero		1


	//   ....[15]....
        /*01f8*/ 	.word	0x000007c0
        /*01fc*/ 	.word	0x000000ff
        /*0200*/ 	.word	0x00000080
        /*0204*/ 	.short	0x0100
        /*0206*/ 	.byte	0x07
	.zero		1


	//   ....[16]....
        /*0208*/ 	.word	0x000007d0
        /*020c*/ 	.word	0x000000ff
        /*0210*/ 	.word	0x00000068
        /*0214*/ 	.short	0x0100
        /*0216*/ 	.byte	0x07
	.zero		1


	//   ....[17]....
        /*0218*/ 	.word	0x000007e0
        /*021c*/ 	.word	0x000000ff
        /*0220*/ 	.word	0x00000088
        /*0224*/ 	.short	0x0100
        /*0226*/ 	.byte	0x07
	.zero		1


	//   ....[18]....
        /*0228*/ 	.word	0x000008d0
        /*022c*/ 	.word	0x000000ff
        /*0230*/ 	.word	0x00000090
        /*0234*/ 	.short	0x0100
        /*0236*/ 	.byte	0x05
	.zero		1


	//   ....[19]....
        /*0238*/ 	.word	0x000008e0
        /*023c*/ 	.word	0x000000ff
        /*0240*/ 	.word	0x00000098
        /*0244*/ 	.short	0x0100
        /*0246*/ 	.byte	0x05
	.zero		1


	//   ....[20]....
        /*0248*/ 	.word	0x00000a20
        /*024c*/ 	.word	0x000000ff
        /*0250*/ 	.word	0x000000a0
        /*0254*/ 	.short	0x0100
        /*0256*/ 	.byte	0x05
	.zero		1


	//   ....[21]....
        /*0258*/ 	.word	0x00000a30
        /*025c*/ 	.word	0x000000ff
        /*0260*/ 	.word	0x000000b0
        /*0264*/ 	.short	0x0100
        /*0266*/ 	.byte	0x05
	.zero		1


	//   ....[22]....
        /*0268*/ 	.word	0x00000a40
        /*026c*/ 	.word	0x000000ff
        /*0270*/ 	.word	0x000000a8
        /*0274*/ 	.short	0x0100
        /*0276*/ 	.byte	0x05
	.zero		1


	//   ....[23]....
        /*0278*/ 	.word	0x00000a50
        /*027c*/ 	.word	0x000000ff
        /*0280*/ 	.word	0x000000b8
        /*0284*/ 	.short	0x0100
        /*0286*/ 	.byte	0x05
	.zero		1


	//   ....[24]....
        /*0288*/ 	.word	0x00000b80
        /*028c*/ 	.word	0x000000ff
        /*0290*/ 	.word	0x000000c0
        /*0294*/ 	.short	0x0100
        /*0296*/ 	.byte	0x07
	.zero		1


	//   ....[25]....
        /*0298*/ 	.word	0x00000b90
        /*029c*/ 	.word	0x000000ff
        /*02a0*/ 	.word	0x000000d0
        /*02a4*/ 	.short	0x0100
        /*02a6*/ 	.byte	0x07
	.zero		1


	//   ....[26]....
        /*02a8*/ 	.word	0x00000ba0
        /*02ac*/ 	.word	0x000000ff
        /*02b0*/ 	.word	0x000000c8
        /*02b4*/ 	.short	0x0100
        /*02b6*/ 	.byte	0x07
	.zero		1


	//   ....[27]....
        /*02b8*/ 	.word	0x00000bb0
        /*02bc*/ 	.word	0x000000ff
        /*02c0*/ 	.word	0x000000d8
        /*02c4*/ 	.short	0x0100
        /*02c6*/ 	.byte	0x07
	.zero		1


	//   ....[28]....
        /*02c8*/ 	.word	0x00000ca0
        /*02cc*/ 	.word	0x000000ff
        /*02d0*/ 	.word	0x000000e0
        /*02d4*/ 	.short	0x0100
        /*02d6*/ 	.byte	0x05
	.zero		1


	//   ....[29]....
        /*02d8*/ 	.word	0x00000cb0
        /*02dc*/ 	.word	0x000000ff
        /*02e0*/ 	.word	0x000000f0
        /*02e4*/ 	.short	0x0100
        /*02e6*/ 	.byte	0x05
	.zero		1


	//   ....[30]....
        /*02e8*/ 	.word	0x00000cc0
        /*02ec*/ 	.word	0x000000ff
        /*02f0*/ 	.word	0x000000e8
        /*02f4*/ 	.short	0x0100
        /*02f6*/ 	.byte	0x05
	.zero		1


	//   ....[31]....
        /*02f8*/ 	.word	0x00000cd0
        /*02fc*/ 	.word	0x000000ff
        /*0300*/ 	.word	0x000000f8
        /*0304*/ 	.short	0x0100
        /*0306*/ 	.byte	0x05
	.zero		1


	//   ....[32]....
        /*0308*/ 	.word	0x000015a0
        /*030c*/ 	.word	0x00000003
        /*0310*/ 	.word	0x000000f0
        /*0314*/ 	.short	0x010a
        /*0316*/ 	.byte	0xff
	.zero		1


	//   ....[33]....
        /*0318*/ 	.word	0x000015d0
        /*031c*/ 	.word	0x00000003
        /*0320*/ 	.word	0x000000e0
        /*0324*/ 	.short	0x0101
        /*0326*/ 	.byte	0xff
	.zero		1


	//   ....[34]....
        /*0328*/ 	.word	0x000016a0
        /*032c*/ 	.word	0x000000ff
        /*0330*/ 	.word	0x00000028
        /*0334*/ 	.short	0x010a
        /*0336*/ 	.byte	0x08
	.zero		1


	//   ....[35]....
        /*0338*/ 	.word	0x00001740
        /*033c*/ 	.word	0x000000ff
        /*0340*/ 	.word	0x00000028
        /*0344*/ 	.short	0x010a
        /*0346*/ 	.byte	0x21
	.zero		1


	//   ....[36]....
        /*0348*/ 	.word	0x00001890
        /*034c*/ 	.word	0x000000ff
        /*0350*/ 	.word	0x00000028
        /*0354*/ 	.short	0x010a
        /*0356*/ 	.byte	0x08
	.zero		1


	//   ....[37]....
        /*0358*/ 	.word	0x000019a0
        /*035c*/ 	.word	0x000000ff
        /*0360*/ 	.word	0x00000098
        /*0364*/ 	.short	0x0101
        /*0366*/ 	.byte	0x04
	.zero		1


	//   ....[38]....
        /*0368*/ 	.word	0x000019c0
        /*036c*/ 	.word	0x000000ff
        /*0370*/ 	.word	0x00000028
        /*0374*/ 	.short	0x010a
        /*0376*/ 	.byte	0x08
	.zero		1


	//   ....[39]....
        /*0378*/ 	.word	0x00001a40
        /*037c*/ 	.word	0x000000ff
        /*0380*/ 	.word	0x00000028
        /*0384*/ 	.short	0x010a
        /*0386*/ 	.byte	0x11
	.zero		1


	//   ....[40]....
        /*0388*/ 	.word	0x00001b90
        /*038c*/ 	.word	0x000000ff
        /*0390*/ 	.word	0x00000028
        /*0394*/ 	.short	0x010a
        /*0396*/ 	.byte	0x08
	.zero		1


	//   ....[41]....
        /*0398*/ 	.word	0x00001cd0
        /*039c*/ 	.word	0x00000002
        /*03a0*/ 	.word	0x000000a0
        /*03a4*/ 	.short	0x010a
        /*03a6*/ 	.byte	0xff
	.zero		1


	//   ....[42]....
        /*03a8*/ 	.word	0x00001d90
        /*03ac*/ 	.word	0x00000002
        /*03b0*/ 	.word	0x00000000
        /*03b4*/ 	.short	0x0101
        /*03b6*/ 	.byte	0xff
	.zero		1


	//   ....[43]....
        /*03b8*/ 	.word	0x000022f0
        /*03bc*/ 	.word	0x000000ff
        /*03c0*/ 	.word	0x00000000
        /*03c4*/ 	.short	0x010a
        /*03c6*/ 	.byte	0x05
	.zero		1


	//   ....[44]....
        /*03c8*/ 	.word	0x00002380
        /*03cc*/ 	.word	0x000000ff
        /*03d0*/ 	.word	0x00000000
        /*03d4*/ 	.short	0x010a
        /*03d6*/ 	.byte	0x05
	.zero		1


	//   ....[45]....
        /*03d8*/ 	.word	0x00002410
        /*03dc*/ 	.word	0x000000ff
        /*03e0*/ 	.word	0x00000000
        /*03e4*/ 	.short	0x010a
        /*03e6*/ 	.byte	0x05
	.zero		1


	//   ....[46]....
        /*03e8*/ 	.word	0x000024a0
        /*03ec*/ 	.word	0x000000ff
        /*03f0*/ 	.word	0x00000000
        /*03f4*/ 	.short	0x010a
        /*03f6*/ 	.byte	0x05
	.zero		1


	//   ....[47]....
        /*03f8*/ 	.word	0x00002540
        /*03fc*/ 	.word	0x00000000
        /*0400*/ 	.word	0x00000000
        /*0404*/ 	.short	0x010a
        /*0406*/ 	.byte	0xff
	.zero		1


	//   ....[48]....
        /*0408*/ 	.word	0x00002660
        /*040c*/ 	.word	0x00000000
        /*0410*/ 	.word	0x000000e0
        /*0414*/ 	.short	0x010a
        /*0416*/ 	.byte	0xff
	.zero		1


	//   ....[49]....
        /*0418*/ 	.word	0x000026c0
        /*041c*/ 	.word	0x00000004
        /*0420*/ 	.word	0x00000000
        /*0424*/ 	.short	0x0101
        /*0426*/ 	.byte	0xff
	.zero		1


	//   ....[50]....
        /*0428*/ 	.word	0x000026e0
        /*042c*/ 	.word	0x000000ff
        /*0430*/ 	.word	0x000000b0
        /*0434*/ 	.short	0x010a
        /*0436*/ 	.byte	0x05
	.zero		1


	//   ....[51]....
        /*0438*/ 	.word	0x00002800
        /*043c*/ 	.word	0x00000000
        /*0440*/ 	.word	0x000000a0
        /*0444*/ 	.short	0x010a
        /*0446*/ 	.byte	0xff
	.zero		1


	//   ....[52]....
        /*0448*/ 	.word	0x00002910
        /*044c*/ 	.word	0x00000000
        /*0450*/ 	.word	0x00000000
        /*0454*/ 	.short	0x0101
        /*0456*/ 	.byte	0xff
	.zero		1


	//   ....[53]....
        /*0458*/ 	.word	0x000029a0
        /*045c*/ 	.word	0x000000ff
        /*0460*/ 	.word	0x000000b0
        /*0464*/ 	.short	0x0106
        /*0466*/ 	.byte	0x05
	.zero		1


	//   ....[54]....
        /*0468*/ 	.word	0x000029c0
        /*046c*/ 	.word	0x000000ff
        /*0470*/ 	.word	0x000000b0
        /*0474*/ 	.short	0x010a
        /*0476*/ 	.byte	0x05
	.zero		1


	//   ....[55]....
        /*0478*/ 	.word	0x00002a50
        /*047c*/ 	.word	0x000000ff
        /*0480*/ 	.word	0x000000b0
        /*0484*/ 	.short	0x0106
        /*0486*/ 	.byte	0x04
	.zero		1


	//   ....[56]....
        /*0488*/ 	.word	0x00002a90
        /*048c*/ 	.word	0x00000000
        /*0490*/ 	.word	0x000000b0
        /*0494*/ 	.short	0x010a
        /*0496*/ 	.byte	0xff
	.zero		1


	//   ....[57]....
        /*0498*/ 	.word	0x00002f90
        /*049c*/ 	.word	0x00000000
        /*04a0*/ 	.word	0x000000a0
        /*04a4*/ 	.short	0x010a
        /*04a6*/ 	.byte	0xff
	.zero		1


	//   ....[58]....
        /*04a8*/ 	.word	0x000030a0
        /*04ac*/ 	.word	0x00000003
        /*04b0*/ 	.word	0x00000000
        /*04b4*/ 	.short	0x0101
        /*04b6*/ 	.byte	0xff
	.zero		1


	//   ....[59]....
        /*04b8*/ 	.word	0x000030b0
        /*04bc*/ 	.word	0x000000ff
        /*04c0*/ 	.word	0x00000000
        /*04c4*/ 	.short	0x010a
        /*04c6*/ 	.byte	0x04
	.zero		1


	//   ....[60]....
        /*04c8*/ 	.word	0x000030d0
        /*04cc*/ 	.word	0x000000ff
        /*04d0*/ 	.word	0x000000d0
        /*04d4*/ 	.short	0x010a
        /*04d6*/ 	.byte	0x08
	.zero		1


	//   ....[61]....
        /*04d8*/ 	.word	0x000031a0
        /*04dc*/ 	.word	0x000000ff
        /*04e0*/ 	.word	0x00000000
        /*04e4*/ 	.short	0x010a
        /*04e6*/ 	.byte	0x07
	.zero		1


	//   ....[62]....
        /*04e8*/ 	.word	0x000032e0
        /*04ec*/ 	.word	0x000000ff
        /*04f0*/ 	.word	0x00000000
        /*04f4*/ 	.short	0x010a
        /*04f6*/ 	.byte	0x04
	.zero		1


	//   ....[63]....
        /*04f8*/ 	.word	0x000034d0
        /*04fc*/ 	.word	0x000000ff
        /*0500*/ 	.word	0x00000000
        /*0504*/ 	.short	0x010a
        /*0506*/ 	.byte	0x05
	.zero		1


	//   ....[64]....
        /*0508*/ 	.word	0x00003560
        /*050c*/ 	.word	0x000000ff
        /*0510*/ 	.word	0x00000000
        /*0514*/ 	.short	0x010a
        /*0516*/ 	.byte	0x07
	.zero		1


	//   ....[65]....
        /*0518*/ 	.word	0x000039e0
        /*051c*/ 	.word	0x00000000
        /*0520*/ 	.word	0x000000a0
        /*0524*/ 	.short	0x010a
        /*0526*/ 	.byte	0xff
	.zero		1


	//   ....[66]....
        /*0528*/ 	.word	0x00003aa0
        /*052c*/ 	.word	0x00000000
        /*0530*/ 	.word	0x00000000
        /*0534*/ 	.short	0x0101
        /*0536*/ 	.byte	0xff
	.zero		1


	//   ....[67]....
        /*0538*/ 	.word	0x00003dc0
        /*053c*/ 	.word	0x000000ff
        /*0540*/ 	.word	0x00000098
        /*0544*/ 	.short	0x010a
        /*0546*/ 	.byte	0x07
	.zero		1


	//   ....[68]....
        /*0548*/ 	.word	0x00003fb0
        /*054c*/ 	.word	0x000000ff
        /*0550*/ 	.word	0x00000070
        /*0554*/ 	.short	0x010a
        /*0556*/ 	.byte	0x07
	.zero		1


	//   ....[69]....
        /*0558*/ 	.word	0x00004120
        /*055c*/ 	.word	0x000000ff
        /*0560*/ 	.word	0x00000050
        /*0564*/ 	.short	0x010b
        /*0566*/ 	.byte	0x07
	.zero		1


	//   ....[70]....
        /*0568*/ 	.word	0x00004130
        /*056c*/ 	.word	0x000000ff
        /*0570*/ 	.word	0x00000000
        /*0574*/ 	.short	0x0101
        /*0576*/ 	.byte	0x08
	.zero		1


	//   ....[71]....
        /*0578*/ 	.word	0x00004150
        /*057c*/ 	.word	0x000000ff
        /*0580*/ 	.word	0x00000078
        /*0584*/ 	.short	0x010a
        /*0586*/ 	.byte	0x07
	.zero		1


	//   ....[72]....
        /*0588*/ 	.word	0x000042b0
        /*058c*/ 	.word	0x000000ff
        /*0590*/ 	.word	0x00000058
        /*0594*/ 	.short	0x010b
        /*0596*/ 	.byte	0x07
	.zero		1


	//   ....[73]....
        /*0598*/ 	.word	0x000042c0
        /*059c*/ 	.word	0x000000ff
        /*05a0*/ 	.word	0x00000000
        /*05a4*/ 	.short	0x0101
        /*05a6*/ 	.byte	0x08
	.zero		1


	//   ....[74]....
        /*05a8*/ 	.word	0x000042d0
        /*05ac*/ 	.word	0x000000ff
        /*05b0*/ 	.word	0x00000080
        /*05b4*/ 	.short	0x010a
        /*05b6*/ 	.byte	0x07
	.zero		1


	//   ....[75]....
        /*05b8*/ 	.word	0x00004470
        /*05bc*/ 	.word	0x000000ff
        /*05c0*/ 	.word	0x00000060
        /*05c4*/ 	.short	0x010b
        /*05c6*/ 	.byte	0x07
	.zero		1


	//   ....[76]....
        /*05c8*/ 	.word	0x000044e0
        /*05cc*/ 	.word	0x000000ff
        /*05d0*/ 	.word	0x00000000
        /*05d4*/ 	.short	0x0101
        /*05d6*/ 	.byte	0x08
	.zero		1


	//   ....[77]....
        /*05d8*/ 	.word	0x00004510
        /*05dc*/ 	.word	0x000000ff
        /*05e0*/ 	.word	0x00000088
        /*05e4*/ 	.short	0x010a
        /*05e6*/ 	.byte	0x07
	.zero		1


	//   ....[78]....
        /*05e8*/ 	.word	0x00004720
        /*05ec*/ 	.word	0x000000ff
        /*05f0*/ 	.word	0x00000068
        /*05f4*/ 	.short	0x010b
        /*05f6*/ 	.byte	0x07
	.zero		1


	//   ....[79]....
        /*05f8*/ 	.word	0x00004740
        /*05fc*/ 	.word	0x000000ff
        /*0600*/ 	.word	0x00000000
        /*0604*/ 	.short	0x0101
        /*0606*/ 	.byte	0x0d
	.zero		1


	//   ....[80]....
        /*0608*/ 	.word	0x00004770
        /*060c*/ 	.word	0x000000ff
        /*0610*/ 	.word	0x00000070
        /*0614*/ 	.short	0x010a
        /*0616*/ 	.byte	0x07
	.zero		1


	//   ....[81]....
        /*0618*/ 	.word	0x00004790
        /*061c*/ 	.word	0x000000ff
        /*0620*/ 	.word	0x00000078
        /*0624*/ 	.short	0x010a
        /*0626*/ 	.byte	0x07
	.zero		1


	//   ....[82]....
        /*0628*/ 	.word	0x000047b0
        /*062c*/ 	.word	0x000000ff
        /*0630*/ 	.word	0x00000080
        /*0634*/ 	.short	0x010a
        /*0636*/ 	.byte	0x07
	.zero		1


	//   ....[83]....
        /*0638*/ 	.word	0x000047f0
        /*063c*/ 	.word	0x00000000
        /*0640*/ 	.word	0x00000088
        /*0644*/ 	.short	0x010a
        /*0646*/ 	.byte	0xff
	.zero		1


	//   ....[84]....
        /*0648*/ 	.word	0x00004b20
        /*064c*/ 	.word	0x00000000
        /*0650*/ 	.word	0x000000a0
        /*0654*/ 	.short	0x010a
        /*0656*/ 	.byte	0xff
	.zero		1


	//   ....[85]....
        /*0658*/ 	.word	0x00004c30
        /*065c*/ 	.word	0x00000000
        /*0660*/ 	.word	0x00000000
        /*0664*/ 	.short	0x0101
        /*0666*/ 	.byte	0xff
	.zero		1


	//   ....[86]....
        /*0668*/ 	.word	0x00005690
        /*066c*/ 	.word	0x00000003
        /*0670*/ 	.word	0x00000050
        /*0674*/ 	.short	0x010a
        /*0676*/ 	.byte	0xff
	.zero		1


	//   ....[87]....
        /*0678*/ 	.word	0x000056d0
        /*067c*/ 	.word	0x000000c1
        /*0680*/ 	.word	0x000000c0
        /*0684*/ 	.short	0x010a
        /*0686*/ 	.byte	0xff
	.zero		1


	//   ....[88]....
        /*0688*/ 	.word	0x00005800
        /*068c*/ 	.word	0x00000003
        /*0690*/ 	.word	0x00000050
        /*0694*/ 	.short	0x010a
        /*0696*/ 	.byte	0xff
	.zero		1


	//   ....[89]....
        /*0698*/ 	.word	0x00005960
        /*069c*/ 	.word	0x00000000
        /*06a0*/ 	.word	0x00000000
        /*06a4*/ 	.short	0x0101
        /*06a6*/ 	.byte	0xff
	.zero		1


	//   ....[90]....
        /*06a8*/ 	.word	0x000059c0
        /*06ac*/ 	.word	0x000000c1
        /*06b0*/ 	.word	0x000000c0
        /*06b4*/ 	.short	0x010a
        /*06b6*/ 	.byte	0xff
	.zero		1


	//   ....[91]....
        /*06b8*/ 	.word	0x00006d70
        /*06bc*/ 	.word	0x000000cc
        /*06c0*/ 	.word	0x00000050
        /*06c4*/ 	.short	0x010a
        /*06c6*/ 	.byte	0xff
	.zero		1


	//   ....[92]....
        /*06c8*/ 	.word	0x00006e40
        /*06cc*/ 	.word	0x000000cc
        /*06d0*/ 	.word	0x00000050
        /*06d4*/ 	.short	0x010a
        /*06d6*/ 	.byte	0xff
	.zero		1


	//   ....[93]....
        /*06d8*/ 	.word	0x00006f80
        /*06dc*/ 	.word	0x00000003
        /*06e0*/ 	.word	0x00000000
        /*06e4*/ 	.short	0x0101
        /*06e6*/ 	.byte	0xff
	.zero		1


	//   ....[94]....
        /*06e8*/ 	.word	0x00008320
        /*06ec*/ 	.word	0x00000000
        /*06f0*/ 	.word	0x00000050
        /*06f4*/ 	.short	0x010a
        /*06f6*/ 	.byte	0xff
	.zero		1


	//   ....[95]....
        /*06f8*/ 	.word	0x000083f0
        /*06fc*/ 	.word	0x00000000
        /*0700*/ 	.word	0x00000050
        /*0704*/ 	.short	0x010a
        /*0706*/ 	.byte	0xff
	.zero		1


	//   ....[96]....
        /*0708*/ 	.word	0x00008550
        /*070c*/ 	.word	0x00000000
        /*0710*/ 	.word	0x00000000
        /*0714*/ 	.short	0x0101
        /*0716*/ 	.byte	0xff
	.zero		1


	//   ....[97]....
        /*0718*/ 	.word	0x00009900
        /*071c*/ 	.word	0x00000000
        /*0720*/ 	.word	0x00000050
        /*0724*/ 	.short	0x010a
        /*0726*/ 	.byte	0xff
	.zero		1


	//   ....[98]....
        /*0728*/ 	.word	0x000099d0
        /*072c*/ 	.word	0x00000000
        /*0730*/ 	.word	0x00000050
        /*0734*/ 	.short	0x010a
        /*0736*/ 	.byte	0xff
	.zero		1


	//   ....[99]....
        /*0738*/ 	.word	0x00009b30
        /*073c*/ 	.word	0x00000000
        /*0740*/ 	.word	0x00000000
        /*0744*/ 	.short	0x0101
        /*0746*/ 	.byte	0xff
	.zero		1


	//   ....[100]....
        /*0748*/ 	.word	0x0000a020
        /*074c*/ 	.word	0x000000ff
        /*0750*/ 	.word	0x00000000
        /*0754*/ 	.short	0x0101
        /*0756*/ 	.byte	0x05
	.zero		1


	//   ....[101]....
        /*0758*/ 	.word	0x0000afa0
        /*075c*/ 	.word	0x00000003
        /*0760*/ 	.word	0x000000f0
        /*0764*/ 	.short	0x010a
        /*0766*/ 	.byte	0xff
	.zero		1


	//   ....[102]....
        /*0768*/ 	.word	0x0000b000
        /*076c*/ 	.word	0x00000002
        /*0770*/ 	.word	0x00000028
        /*0774*/ 	.short	0x010a
        /*0776*/ 	.byte	0xff
	.zero		1


	//   ....[103]....
        /*0778*/ 	.word	0x0000b060
        /*077c*/ 	.word	0x00000002
        /*0780*/ 	.word	0x00000028
        /*0784*/ 	.short	0x010a
        /*0786*/ 	.byte	0xff
	.zero		1


	//   ....[104]....
        /*0788*/ 	.word	0x0000b0b0
        /*078c*/ 	.word	0x00000002
        /*0790*/ 	.word	0x000000a0
        /*0794*/ 	.short	0x010a
        /*0796*/ 	.byte	0xff
	.zero		1


	//   ....[105]....
        /*0798*/ 	.word	0x0000b110
        /*079c*/ 	.word	0x00000000
        /*07a0*/ 	.word	0x00000000
        /*07a4*/ 	.short	0x010a
        /*07a6*/ 	.byte	0xff
	.zero		1


	//   ....[106]....
        /*07a8*/ 	.word	0x0000b170
        /*07ac*/ 	.word	0x00000000
        /*07b0*/ 	.word	0x00000000
        /*07b4*/ 	.short	0x010a
        /*07b6*/ 	.byte	0xff
	.zero		1


	//   ....[107]....
        /*07b8*/ 	.word	0x0000b1d0
        /*07bc*/ 	.word	0x00000000
        /*07c0*/ 	.word	0x00000000
        /*07c4*/ 	.short	0x010a
        /*07c6*/ 	.byte	0xff
	.zero		1


	//   ....[108]....
        /*07c8*/ 	.word	0x0000b230
        /*07cc*/ 	.word	0x00000000
        /*07d0*/ 	.word	0x00000000
        /*07d4*/ 	.short	0x010a
        /*07d6*/ 	.byte	0xff
	.zero		1


	//   ....[109]....
        /*07d8*/ 	.word	0x0000b280
        /*07dc*/ 	.word	0x00000000
        /*07e0*/ 	.word	0x000000e0
        /*07e4*/ 	.short	0x010a
        /*07e6*/ 	.byte	0xff
	.zero		1


	//   ....[110]....
        /*07e8*/ 	.word	0x0000b2e0
        /*07ec*/ 	.word	0x00000000
        /*07f0*/ 	.word	0x000000b0
        /*07f4*/ 	.short	0x010a
        /*07f6*/ 	.byte	0xff
	.zero		1


	//   ....[111]....
        /*07f8*/ 	.word	0x0000b330
        /*07fc*/ 	.word	0x00000000
        /*0800*/ 	.word	0x000000a0
        /*0804*/ 	.short	0x010a
        /*0806*/ 	.byte	0xff
	.zero		1


	//   ....[112]....
        /*0808*/ 	.word	0x0000b390
        /*080c*/ 	.word	0x00000000
        /*0810*/ 	.word	0x000000b0
        /*0814*/ 	.short	0x010a
        /*0816*/ 	.byte	0xff
	.zero		1


	//   ....[113]....
        /*0818*/ 	.word	0x0000b3e0
        /*081c*/ 	.word	0x00000000
        /*0820*/ 	.word	0x000000a0
        /*0824*/ 	.short	0x010a
        /*0826*/ 	.byte	0xff
	.zero		1


	//   ....[114]....
        /*0828*/ 	.word	0x0000b440
        /*082c*/ 	.word	0x00000003
        /*0830*/ 	.word	0x000000d0
        /*0834*/ 	.short	0x010a
        /*0836*/ 	.byte	0xff
	.zero		1


	//   ....[115]....
        /*0838*/ 	.word	0x0000b4a0
        /*083c*/ 	.word	0x00000000
        /*0840*/ 	.word	0x00000000
        /*0844*/ 	.short	0x010a
        /*0846*/ 	.byte	0xff
	.zero		1


	//   ....[116]....
        /*0848*/ 	.word	0x0000b500
        /*084c*/ 	.word	0x00000000
        /*0850*/ 	.word	0x00000000
        /*0854*/ 	.short	0x010a
        /*0856*/ 	.byte	0xff
	.zero		1


	//   ....[117]....
        /*0858*/ 	.word	0x0000b560
        /*085c*/ 	.word	0x00000000
        /*0860*/ 	.word	0x00000000
        /*0864*/ 	.short	0x010a
        /*0866*/ 	.byte	0xff
	.zero		1


	//   ....[118]....
        /*0868*/ 	.word	0x0000b5b0
        /*086c*/ 	.word	0x00000000
        /*0870*/ 	.word	0x000000a0
        /*0874*/ 	.short	0x010a
        /*0876*/ 	.byte	0xff
	.zero		1


	//   ....[119]....
        /*0878*/ 	.word	0x0000b610
        /*087c*/ 	.word	0x00000000
        /*0880*/ 	.word	0x00000098
        /*0884*/ 	.short	0x010a
        /*0886*/ 	.byte	0xff
	.zero		1


	//   ....[120]....
        /*0888*/ 	.word	0x0000b670
        /*088c*/ 	.word	0x00000003
        /*0890*/ 	.word	0x00000070
        /*0894*/ 	.short	0x010a
        /*0896*/ 	.byte	0xff
	.zero		1


	//   ....[121]....
        /*0898*/ 	.word	0x0000b6d0
        /*089c*/ 	.word	0x00000003
        /*08a0*/ 	.word	0x00000078
        /*08a4*/ 	.short	0x010a
        /*08a6*/ 	.byte	0xff
	.zero		1


	//   ....[122]....
        /*08a8*/ 	.word	0x0000b730
        /*08ac*/ 	.word	0x00000003
        /*08b0*/ 	.word	0x00000080
        /*08b4*/ 	.short	0x010a
        /*08b6*/ 	.byte	0xff
	.zero		1


	//   ....[123]....
        /*08b8*/ 	.word	0x0000b790
        /*08bc*/ 	.word	0x00000003
        /*08c0*/ 	.word	0x00000088
        /*08c4*/ 	.short	0x010a
        /*08c6*/ 	.byte	0xff
	.zero		1


	//   ....[124]....
        /*08c8*/ 	.word	0x0000b7f0
        /*08cc*/ 	.word	0x00000000
        /*08d0*/ 	.word	0x00000070
        /*08d4*/ 	.short	0x010a
        /*08d6*/ 	.byte	0xff
	.zero		1


	//   ....[125]....
        /*08d8*/ 	.word	0x0000b850
        /*08dc*/ 	.word	0x00000000
        /*08e0*/ 	.word	0x00000078
        /*08e4*/ 	.short	0x010a
        /*08e6*/ 	.byte	0xff
	.zero		1


	//   ....[126]....
        /*08e8*/ 	.word	0x0000b8b0
        /*08ec*/ 	.word	0x00000000
        /*08f0*/ 	.word	0x00000080
        /*08f4*/ 	.short	0x010a
        /*08f6*/ 	.byte	0xff
	.zero		1


	//   ....[127]....
        /*08f8*/ 	.word	0x0000b900
        /*08fc*/ 	.word	0x00000000
        /*0900*/ 	.word	0x000000a0
        /*0904*/ 	.short	0x010a
        /*0906*/ 	.byte	0xff
	.zero		1


	//   ....[128]....
        /*0908*/ 	.word	0x0000b950
        /*090c*/ 	.word	0x00000003
        /*0910*/ 	.word	0x00000050
        /*0914*/ 	.short	0x010a
        /*0916*/ 	.byte	0xff
	.zero		1


	//   ....[129]....
        /*0918*/ 	.word	0x0000b9a0
        /*091c*/ 	.word	0x000000c1
        /*0920*/ 	.word	0x000000c0
        /*0924*/ 	.short	0x010a
        /*0926*/ 	.byte	0xff
	.zero		1


	//   ....[130]....
        /*0928*/ 	.word	0x0000b9f0
        /*092c*/ 	.word	0x000000cc
        /*0930*/ 	.word	0x00000050
        /*0934*/ 	.short	0x010a
        /*0936*/ 	.byte	0xff
	.zero		1


	//   ....[131]....
        /*0938*/ 	.word	0x0000ba40
        /*093c*/ 	.word	0x00000000
        /*0940*/ 	.word	0x00000050
        /*0944*/ 	.short	0x010a
        /*0946*/ 	.byte	0xff
	.zero		1


	//   ....[132]....
        /*0948*/ 	.word	0x0000ba90
        /*094c*/ 	.word	0x00000000
        /*0950*/ 	.word	0x00000050
        /*0954*/ 	.short	0x010a
        /*0956*/ 	.byte	0xff
	.zero		1


	//----- nvinfo : EIATTR_NUM_MBARRIERS
	.align		4
.L_48:
        /*0958*/ 	.byte	0x03, 0x38
        /*095a*/ 	.short	0x0020


	//----- nvinfo : EIATTR_EXIT_INSTR_OFFSETS
	.align		4
        /*095c*/ 	.byte	0x04, 0x1c
        /*095e*/ 	.short	(.L_50 - .L_49)


	//   ....[0]....
.L_49:
        /*0960*/ 	.word	0x00002570


	//   ....[1]....
        /*0964*/ 	.word	0x00002a60


	//   ....[2]....
        /*0968*/ 	.word	0x00002ac0


	//   ....[3]....
        /*096c*/ 	.word	0x000037c0


	//   ....[4]....
        /*0970*/ 	.word	0x00004820


	//   ....[5]....
        /*0974*/ 	.word	0x00004860


	//   ....[6]....
        /*0978*/ 	.word	0x0000af90


	//----- nvinfo : EIATTR_MAX_THREADS
	.align		4
.L_50:
        /*097c*/ 	.byte	0x04, 0x05
        /*097e*/ 	.short	(.L_52 - .L_51)
.L_51:
        /*0980*/ 	.word	0x00000100
        /*0984*/ 	.word	0x00000001
        /*0988*/ 	.word	0x00000001


	//----- nvinfo : EIATTR_CRS_STACK_SIZE
	.align		4
.L_52:
        /*098c*/ 	.byte	0x04, 0x1e
        /*098e*/ 	.short	(.L_54 - .L_53)
.L_53:
        /*0990*/ 	.word	0x00000000


	//----- nvinfo : EIATTR_CBANK_PARAM_SIZE
	.align		4
.L_54:
        /*0994*/ 	.byte	0x03, 0x19
        /*0996*/ 	.short	0x0800


	//----- nvinfo : EIATTR_PARAM_CBANK
	.align		4
        /*0998*/ 	.byte	0x04, 0x0a
        /*099a*/ 	.short	(.L_56 - .L_55)
	.align		4
.L_55:
        /*099c*/ 	.word	index@(.nv.constant0._ZN7cutlass13device_kernelINS_4gemm6kernel13GemmUniversalIN4cute5tupleIJiiiiEEENS1_10collective13CollectiveMmaINS1_35MainloopSm100TmaUmmaWarpSpecializedILi5ELi2ELi2ENS5_IJNS4_1CILi1EEESB_SB_EEEEENS5_IJNSA_ILi128EEENSA_ILi256EEENSA_ILi64EEEEEENS_12float_e4m3_tENS5_IJlSB_lEEESI_SJ_NS4_8TiledMMAINS4_8MMA_AtomIJNS4_10MMA_TraitsINS4_19SM100_MMA_F8F6F4_SSEJSI_SI_fSE_SF_NS4_17integral_constantINS4_4UMMA5MajorELSQ_0EEESR_NSO_INSP_7ScaleInELSS_0EEEST_EEEEEENS4_6LayoutISC_NS5_IJNSA_ILi0EEESX_SX_EEEEENS5_IJNS4_10UnderscoreES10_S10_EEEEENS4_13SM90_TMA_LOADENS4_14ComposedLayoutINS4_7SwizzleILi2ELi4ELi3EEENS4_18smem_ptr_flag_bitsILi8EEENSW_INS5_IJNSA_ILi8EEESG_EEENS5_IJSG_SB_EEEEEEEvNS4_8identityES13_S1D_vS1E_EENS_8epilogue10collective18CollectiveEpilogueINS1G_23Sm100TmaWarpSpecializedILi4ELi2ELi64ELb0ELb0EEEJSH_NS5_IJNSW_ISE_SB_EENSW_ISG_SB_EEEEESI_SJ_SI_SJ_NS1G_6fusion15FusionCallbacksIS1K_NS1O_17LinearCombinationISI_fSI_fLNS_15FloatRoundStyleE2EEESH_S1N_JEEENS4_5SM1004TMEM4LOAD26SM100_TMEM_LOAD_32dp32b64xES13_S1D_NS4_39AutoVectorizingCopyWithAssumedAlignmentILi128EEENS4_14SM90_TMA_STOREES1D_S1Z_S1Z_EEEvvEEEEvNT_6ParamsE)
        /*09a0*/ 	.short	0x0380
        /*09a2*/ 	.short	0x0800


	//----- nvinfo : EIATTR_SW_WAR
	.align		4
.L_56:
        /*09a4*/ 	.byte	0x04, 0x36
        /*09a6*/ 	.short	(.L_58 - .L_57)
.L_57:
        /*09a8*/ 	.word	0x00000008
.L_58:


//--------------------- .nv.callgraph             --------------------------
	.section	.nv.callgraph,"",@"SHT_CUDA_CALLGRAPH"
	.align	4
	.sectionentsize	8
	.align		4
        /*0000*/ 	.word	0x00000000
	.align		4
        /*0004*/ 	.word	0xffffffff
	.align		4
        /*0008*/ 	.word	index@(_ZN7cutlass13device_kernelINS_4gemm6kernel13GemmUniversalIN4cute5tupleIJiiiiEEENS1_10collective13CollectiveMmaINS1_35MainloopSm100TmaUmmaWarpSpecializedILi5ELi2ELi2ENS5_IJNS4_1CILi1EEESB_SB_EEEEENS5_IJNSA_ILi128EEENSA_ILi256EEENSA_ILi64EEEEEENS_12float_e4m3_tENS5_IJlSB_lEEESI_SJ_NS4_8TiledMMAINS4_8MMA_AtomIJNS4_10MMA_TraitsINS4_19SM100_MMA_F8F6F4_SSEJSI_SI_fSE_SF_NS4_17integral_constantINS4_4UMMA5MajorELSQ_0EEESR_NSO_INSP_7ScaleInELSS_0EEEST_EEEEEENS4_6LayoutISC_NS5_IJNSA_ILi0EEESX_SX_EEEEENS5_IJNS4_10UnderscoreES10_S10_EEEEENS4_13SM90_TMA_LOADENS4_14ComposedLayoutINS4_7SwizzleILi2ELi4ELi3EEENS4_18smem_ptr_flag_bitsILi8EEENSW_INS5_IJNSA_ILi8EEESG_EEENS5_IJSG_SB_EEEEEEEvNS4_8identityES13_S1D_vS1E_EENS_8epilogue10collective18CollectiveEpilogueINS1G_23Sm100TmaWarpSpecializedILi4ELi2ELi64ELb0ELb0EEEJSH_NS5_IJNSW_ISE_SB_EENSW_ISG_SB_EEEEESI_SJ_SI_SJ_NS1G_6fusion15FusionCallbacksIS1K_NS1O_17LinearCombinationISI_fSI_fLNS_15FloatRoundStyleE2EEESH_S1N_JEEENS4_5SM1004TMEM4LOAD26SM100_TMEM_LOAD_32dp32b64xES13_S1D_NS4_39AutoVectorizingCopyWithAssumedAlignmentILi128EEENS4_14SM90_TMA_STOREES1D_S1Z_S1Z_EEEvvEEEEvNT_6ParamsE)
	.align		4
        /*000c*/ 	.word	index@(__assertfail)
	.align		4
        /*0010*/ 	.word	0x00000000
	.align		4
        /*0014*/ 	.word	0xfffffffe
	.align		4
        /*0018*/ 	.word	0x00000000
	.align		4
        /*001c*/ 	.word	0xfffffffd
	.align		4
        /*0020*/ 	.word	0x00000000
	.align		4
        /*0024*/ 	.word	0xfffffffc


//--------------------- .nv.constant4             --------------------------
	.section	.nv.constant4,"a",@progbits
	.align	8
	.align		8
.nv.constant4:
        /*0000*/ 	.dword	__assertfail
	.align		8
        /*0008*/ 	.dword	__unnamed_1
	.align		8
        /*0010*/ 	.dword	__unnamed_2
	.align		8
        /*0018*/ 	.dword	__unnamed_3
	.align		8
        /*0020*/ 	.dword	_ZN39_INTERNAL_f23824be_4_k_cu_1c42d461_80404cuda3std3__45__cpo5beginE
	.align		8
        /*0028*/ 	.dword	_ZN39_INTERNAL_f23824be_4_k_cu_1c42d461_80404cuda3std3__45__cpo3endE
	.align		8
        /*0030*/ 	.dword	_ZN39_INTERNAL_f23824be_4_k_cu_1c42d461_80404cuda3std3__45__cpo6cbeginE
	.align		8
        /*0038*/ 	.dword	_ZN39_INTERNAL_f23824be_4_k_cu_1c42d461_80404cuda3std3__45__cpo4cendE
	.align		8
        /*0040*/ 	.dword	_ZN39_INTERNAL_f23824be_4_k_cu_1c42d461_80404cuda3std3__441_GLOBAL__N__f23824be_4_k_cu_1c42d461_80406ignoreE
	.align		8
        /*0048*/ 	.dword	_ZN39_INTERNAL_f23824be_4_k_cu_1c42d461_80404cuda3std3__419piecewise_constructE
	.align		8
        /*0050*/ 	.dword	_ZN39_INTERNAL_f23824be_4_k_cu_1c42d461_80404cuda3std3__48in_placeE
	.align		8
        /*0058*/ 	.dword	_ZN39_INTERNAL_f23824be_4_k_cu_1c42d461_80404cuda3std6ranges3__45__cpo4swapE
	.align		8
        /*0060*/ 	.dword	_ZN39_INTERNAL_f23824be_4_k_cu_1c42d461_80404cuda3std6ranges3__45__cpo9iter_moveE
	.align		8
        /*0068*/ 	.dword	_ZN39_INTERNAL_f23824be_4_k_cu_1c42d461_80404cute7productE
	.align		8
        /*0070*/ 	.dword	_ZN39_INTERNAL_f23824be_4_k_cu_1c42d461_80404cute1_E
	.align		8
        /*0078*/ 	.dword	$str$25
	.align		8
        /*0080*/ 	.dword	$str$26
	.align		8
        /*0088*/ 	.dword	$str$27
	.align		8
        /*0090*/ 	.dword	$str$28


//--------------------- .text._ZN7cutlass13device_kernelINS_4gemm6kernel13GemmUniversalIN4cute5tupleIJiiiiEEENS1_10collective13CollectiveMmaINS1_35MainloopSm100TmaUmmaWarpSpecializedILi5ELi2ELi2ENS5_IJNS4_1CILi1EEESB_SB_EEEEENS5_IJNSA_ILi128EEENSA_ILi256EEENSA_ILi64EEEEEENS_12float_e4m3_tENS5_IJlSB_lEEESI_SJ_NS4_8TiledMMAINS4_8MMA_AtomIJNS4_10MMA_TraitsINS4_19SM100_MMA_F8F6F4_SSEJSI_SI_fSE_SF_NS4_17integral_constantINS4_4UMMA5MajorELSQ_0EEESR_NSO_INSP_7ScaleInELSS_0EEEST_EEEEEENS4_6LayoutISC_NS5_IJNSA_ILi0EEESX_SX_EEEEENS5_IJNS4_10UnderscoreES10_S10_EEEEENS4_13SM90_TMA_LOADENS4_14ComposedLayoutINS4_7SwizzleILi2ELi4ELi3EEENS4_18smem_ptr_flag_bitsILi8EEENSW_INS5_IJNSA_ILi8EEESG_EEENS5_IJSG_SB_EEEEEEEvNS4_8identityES13_S1D_vS1E_EENS_8epilogue10collective18CollectiveEpilogueINS1G_23Sm100TmaWarpSpecializedILi4ELi2ELi64ELb0ELb0EEEJSH_NS5_IJNSW_ISE_SB_EENSW_ISG_SB_EEEEESI_SJ_SI_SJ_NS1G_6fusion15FusionCallbacksIS1K_NS1O_17LinearCombinationISI_fSI_fLNS_15FloatRoundStyleE2EEESH_S1N_JEEENS4_5SM1004TMEM4LOAD26SM100_TMEM_LOAD_32dp32b64xES13_S1D_NS4_39AutoVectorizingCopyWithAssumedAlignmentILi128EEENS4_14SM90_TMA_STOREES1D_S1Z_S1Z_EEEvvEEEEvNT_6ParamsE --------------------------
	.section	.text._ZN7cutlass13device_kernelINS_4gemm6kernel13GemmUniversalIN4cute5tupleIJiiiiEEENS1_10collective13CollectiveMmaINS1_35MainloopSm100TmaUmmaWarpSpecializedILi5ELi2ELi2ENS5_IJNS4_1CILi1EEESB_SB_EEEEENS5_IJNSA_ILi128EEENSA_ILi256EEENSA_ILi64EEEEEENS_12float_e4m3_tENS5_IJlSB_lEEESI_SJ_NS4_8TiledMMAINS4_8MMA_AtomIJNS4_10MMA_TraitsINS4_19SM100_MMA_F8F6F4_SSEJSI_SI_fSE_SF_NS4_17integral_constantINS4_4UMMA5MajorELSQ_0EEESR_NSO_INSP_7ScaleInELSS_0EEEST_EEEEEENS4_6LayoutISC_NS5_IJNSA_ILi0EEESX_SX_EEEEENS5_IJNS4_10UnderscoreES10_S10_EEEEENS4_13SM90_TMA_LOADENS4_14ComposedLayoutINS4_7SwizzleILi2ELi4ELi3EEENS4_18smem_ptr_flag_bitsILi8EEENSW_INS5_IJNSA_ILi8EEESG_EEENS5_IJSG_SB_EEEEEEEvNS4_8identityES13_S1D_vS1E_EENS_8epilogue10collective18CollectiveEpilogueINS1G_23Sm100TmaWarpSpecializedILi4ELi2ELi64ELb0ELb0EEEJSH_NS5_IJNSW_ISE_SB_EENSW_ISG_SB_EEEEESI_SJ_SI_SJ_NS1G_6fusion15FusionCallbacksIS1K_NS1O_17LinearCombinationISI_fSI_fLNS_15FloatRoundStyleE2EEESH_S1N_JEEENS4_5SM1004TMEM4LOAD26SM100_TMEM_LOAD_32dp32b64xES13_S1D_NS4_39AutoVectorizingCopyWithAssumedAlignmentILi128EEENS4_14SM90_TMA_STOREES1D_S1Z_S1Z_EEEvvEEEEvNT_6ParamsE,"ax",@progbits
	.align	128
.text._ZN7cutlass13device_kernelINS_4gemm6kernel13GemmUniversalIN4cute5tupleIJiiiiEEENS1_10collective13CollectiveMmaINS1_35MainloopSm100TmaUmmaWarpSpecializedILi5ELi2ELi2ENS5_IJNS4_1CILi1EEESB_SB_EEEEENS5_IJNSA_ILi128EEENSA_ILi256EEENSA_ILi64EEEEEENS_12float_e4m3_tENS5_IJlSB_lEEESI_SJ_NS4_8TiledMMAINS4_8MMA_AtomIJNS4_10MMA_TraitsINS4_19SM100_MMA_F8F6F4_SSEJSI_SI_fSE_SF_NS4_17integral_constantINS4_4UMMA5MajorELSQ_0EEESR_NSO_INSP_7ScaleInELSS_0EEEST_EEEEEENS4_6LayoutISC_NS5_IJNSA_ILi0EEESX_SX_EEEEENS5_IJNS4_10UnderscoreES10_S10_EEEEENS4_13SM90_TMA_LOADENS4_14ComposedLayoutINS4_7SwizzleILi2ELi4ELi3EEENS4_18smem_ptr_flag_bitsILi8EEENSW_INS5_IJNSA_ILi8EEESG_EEENS5_IJSG_SB_EEEEEEEvNS4_8identityES13_S1D_vS1E_EENS_8epilogue10collective18CollectiveEpilogueINS1G_23Sm100TmaWarpSpecializedILi4ELi2ELi64ELb0ELb0EEEJSH_NS5_IJNSW_ISE_SB_EENSW_ISG_SB_EEEEESI_SJ_SI_SJ_NS1G_6fusion15FusionCallbacksIS1K_NS1O_17LinearCombinationISI_fSI_fLNS_15FloatRoundStyleE2EEESH_S1N_JEEENS4_5SM1004TMEM4LOAD26SM100_TMEM_LOAD_32dp32b64xES13_S1D_NS4_39AutoVectorizingCopyWithAssumedAlignmentILi128EEENS4_14SM90_TMA_STOREES1D_S1Z_S1Z_EEEvvEEEEvNT_6ParamsE:
        .type           _ZN7cutlass13device_kernelINS_4gemm6kernel13GemmUniversalIN4cute5tupleIJiiiiEEENS1_10collective13CollectiveMmaINS1_35MainloopSm100TmaUmmaWarpSpecializedILi5ELi2ELi2ENS5_IJNS4_1CILi1EEESB_SB_EEEEENS5_IJNSA_ILi128EEENSA_ILi256EEENSA_ILi64EEEEEENS_12float_e4m3_tENS5_IJlSB_lEEESI_SJ_NS4_8TiledMMAINS4_8MMA_AtomIJNS4_10MMA_TraitsINS4_19SM100_MMA_F8F6F4_SSEJSI_SI_fSE_SF_NS4_17integral_constantINS4_4UMMA5MajorELSQ_0EEESR_NSO_INSP_7ScaleInELSS_0EEEST_EEEEEENS4_6LayoutISC_NS5_IJNSA_ILi0EEESX_SX_EEEEENS5_IJNS4_10UnderscoreES10_S10_EEEEENS4_13SM90_TMA_LOADENS4_14ComposedLayoutINS4_7SwizzleILi2ELi4ELi3EEENS4_18smem_ptr_flag_bitsILi8EEENSW_INS5_IJNSA_ILi8EEESG_EEENS5_IJSG_SB_EEEEEEEvNS4_8identityES13_S1D_vS1E_EENS_8epilogue10collective18CollectiveEpilogueINS1G_23Sm100TmaWarpSpecializedILi4ELi2ELi64ELb0ELb0EEEJSH_NS5_IJNSW_ISE_SB_EENSW_ISG_SB_EEEEESI_SJ_SI_SJ_NS1G_6fusion15FusionCallbacksIS1K_NS1O_17LinearCombinationISI_fSI_fLNS_15FloatRoundStyleE2EEESH_S1N_JEEENS4_5SM1004TMEM4LOAD26SM100_TMEM_LOAD_32dp32b64xES13_S1D_NS4_39AutoVectorizingCopyWithAssumedAlignmentILi128EEENS4_14SM90_TMA_STOREES1D_S1Z_S1Z_EEEvvEEEEvNT_6ParamsE,@function
        .size           _ZN7cutlass13device_kernelINS_4gemm6kernel13GemmUniversalIN4cute5tupleIJiiiiEEENS1_10collective13CollectiveMmaINS1_35MainloopSm100TmaUmmaWarpSpecializedILi5ELi2ELi2ENS5_IJNS4_1CILi1EEESB_SB_EEEEENS5_IJNSA_ILi128EEENSA_ILi256EEENSA_ILi64EEEEEENS_12float_e4m3_tENS5_IJlSB_lEEESI_SJ_NS4_8TiledMMAINS4_8MMA_AtomIJNS4_10MMA_TraitsINS4_19SM100_MMA_F8F6F4_SSEJSI_SI_fSE_SF_NS4_17integral_constantINS4_4UMMA5MajorELSQ_0EEESR_NSO_INSP_7ScaleInELSS_0EEEST_EEEEEENS4_6LayoutISC_NS5_IJNSA_ILi0EEESX_SX_EEEEENS5_IJNS4_10UnderscoreES10_S10_EEEEENS4_13SM90_TMA_LOADENS4_14ComposedLayoutINS4_7SwizzleILi2ELi4ELi3EEENS4_18smem_ptr_flag_bitsILi8EEENSW_INS5_IJNSA_ILi8EEESG_EEENS5_IJSG_SB_EEEEEEEvNS4_8identityES13_S1D_vS1E_EENS_8epilogue10collective18CollectiveEpilogueINS1G_23Sm100TmaWarpSpecializedILi4ELi2ELi64ELb0ELb0EEEJSH_NS5_IJNSW_ISE_SB_EENSW_ISG_SB_EEEEESI_SJ_SI_SJ_NS1G_6fusion15FusionCallbacksIS1K_NS1O_17LinearCombinationISI_fSI_fLNS_15FloatRoundStyleE2EEESH_S1N_JEEENS4_5SM1004TMEM4LOAD26SM100_TMEM_LOAD_32dp32b64xES13_S1D_NS4_39AutoVectorizingCopyWithAssumedAlignmentILi128EEENS4_14SM90_TMA_STOREES1D_S1Z_S1Z_EEEvvEEEEvNT_6ParamsE,(.L_x_170 - _ZN7cutlass13device_kernelINS_4gemm6kernel13GemmUniversalIN4cute5tupleIJiiiiEEENS1_10collective13CollectiveMmaINS1_35MainloopSm100TmaUmmaWarpSpecializedILi5ELi2ELi2ENS5_IJNS4_1CILi1EEESB_SB_EEEEENS5_IJNSA_ILi128EEENSA_ILi256EEENSA_ILi64EEEEEENS_12float_e4m3_tENS5_IJlSB_lEEESI_SJ_NS4_8TiledMMAINS4_8MMA_AtomIJNS4_10MMA_TraitsINS4_19SM100_MMA_F8F6F4_SSEJSI_SI_fSE_SF_NS4_17integral_constantINS4_4UMMA5MajorELSQ_0EEESR_NSO_INSP_7ScaleInELSS_0EEEST_EEEEEENS4_6LayoutISC_NS5_IJNSA_ILi0EEESX_SX_EEEEENS5_IJNS4_10UnderscoreES10_S10_EEEEENS4_13SM90_TMA_LOADENS4_14ComposedLayoutINS4_7SwizzleILi2ELi4ELi3EEENS4_18smem_ptr_flag_bitsILi8EEENSW_INS5_IJNSA_ILi8EEESG_EEENS5_IJSG_SB_EEEEEEEvNS4_8identityES13_S1D_vS1E_EENS_8epilogue10collective18CollectiveEpilogueINS1G_23Sm100TmaWarpSpecializedILi4ELi2ELi64ELb0ELb0EEEJSH_NS5_IJNSW_ISE_SB_EENSW_ISG_SB_EEEEESI_SJ_SI_SJ_NS1G_6fusion15FusionCallbacksIS1K_NS1O_17LinearCombinationISI_fSI_fLNS_15FloatRoundStyleE2EEESH_S1N_JEEENS4_5SM1004TMEM4LOAD26SM100_TMEM_LOAD_32dp32b64xES13_S1D_NS4_39AutoVectorizingCopyWithAssumedAlignmentILi128EEENS4_14SM90_TMA_STOREES1D_S1Z_S1Z_EEEvvEEEEvNT_6ParamsE)
        .other          _ZN7cutlass13device_kernelINS_4gemm6kernel13GemmUniversalIN4cute5tupleIJiiiiEEENS1_10collective13CollectiveMmaINS1_35MainloopSm100TmaUmmaWarpSpecializedILi5ELi2ELi2ENS5_IJNS4_1CILi1EEESB_SB_EEEEENS5_IJNSA_ILi128EEENSA_ILi256EEENSA_ILi64EEEEEENS_12float_e4m3_tENS5_IJlSB_lEEESI_SJ_NS4_8TiledMMAINS4_8MMA_AtomIJNS4_10MMA_TraitsINS4_19SM100_MMA_F8F6F4_SSEJSI_SI_fSE_SF_NS4_17integral_constantINS4_4UMMA5MajorELSQ_0EEESR_NSO_INSP_7ScaleInELSS_0EEEST_EEEEEENS4_6LayoutISC_NS5_IJNSA_ILi0EEESX_SX_EEEEENS5_IJNS4_10UnderscoreES10_S10_EEEEENS4_13SM90_TMA_LOADENS4_14ComposedLayoutINS4_7SwizzleILi2ELi4ELi3EEENS4_18smem_ptr_flag_bitsILi8EEENSW_INS5_IJNSA_ILi8EEESG_EEENS5_IJSG_SB_EEEEEEEvNS4_8identityES13_S1D_vS1E_EENS_8epilogue10collective18CollectiveEpilogueINS1G_23Sm100TmaWarpSpecializedILi4ELi2ELi64ELb0ELb0EEEJSH_NS5_IJNSW_ISE_SB_EENSW_ISG_SB_EEEEESI_SJ_SI_SJ_NS1G_6fusion15FusionCallbacksIS1K_NS1O_17LinearCombinationISI_fSI_fLNS_15FloatRoundStyleE2EEESH_S1N_JEEENS4_5SM1004TMEM4LOAD26SM100_TMEM_LOAD_32dp32b64xES13_S1D_NS4_39AutoVectorizingCopyWithAssumedAlignmentILi128EEENS4_14SM90_TMA_STOREES1D_S1Z_S1Z_EEEvvEEEEvNT_6ParamsE,@"STO_CUDA_ENTRY STV_DEFAULT"
_ZN7cutlass13device_kernelINS_4gemm6kernel13GemmUniversalIN4cute5tupleIJiiiiEEENS1_10collective13CollectiveMmaINS1_35MainloopSm100TmaUmmaWarpSpecializedILi5ELi2ELi2ENS5_IJNS4_1CILi1EEESB_SB_EEEEENS5_IJNSA_ILi128EEENSA_ILi256EEENSA_ILi64EEEEEENS_12float_e4m3_tENS5_IJlSB_lEEESI_SJ_NS4_8TiledMMAINS4_8MMA_AtomIJNS4_10MMA_TraitsINS4_19SM100_MMA_F8F6F4_SSEJSI_SI_fSE_SF_NS4_17integral_constantINS4_4UMMA5MajorELSQ_0EEESR_NSO_INSP_7ScaleInELSS_0EEEST_EEEEEENS4_6LayoutISC_NS5_IJNSA_ILi0EEESX_SX_EEEEENS5_IJNS4_10UnderscoreES10_S10_EEEEENS4_13SM90_TMA_LOADENS4_14ComposedLayoutINS4_7SwizzleILi2ELi4ELi3EEENS4_18smem_ptr_flag_bitsILi8EEENSW_INS5_IJNSA_ILi8EEESG_EEENS5_IJSG_SB_EEEEEEEvNS4_8identityES13_S1D_vS1E_EENS_8epilogue10collective18CollectiveEpilogueINS1G_23Sm100TmaWarpSpecializedILi4ELi2ELi64ELb0ELb0EEEJSH_NS5_IJNSW_ISE_SB_EENSW_ISG_SB_EEEEESI_SJ_SI_SJ_NS1G_6fusion15FusionCallbacksIS1K_NS1O_17LinearCombinationISI_fSI_fLNS_15FloatRoundStyleE2EEESH_S1N_JEEENS4_5SM1004TMEM4LOAD26SM100_TMEM_LOAD_32dp32b64xES13_S1D_NS4_39AutoVectorizingCopyWithAssumedAlignmentILi128EEENS4_14SM90_TMA_STOREES1D_S1Z_S1Z_EEEvvEEEEvNT_6ParamsE:
[----:B------:R-:W1:Y:S01]  /*0000*/  LDC R1, c[0x0][0x37c] ;  /* 0x0000df00ff017b82 */ /* 0x000e620000000800 */
[----:B------:R-:W2:Y:S01]  /*0010*/  S2R R185, SR_TID.X ;  /* 0x0000000000b97919 */ /* 0x000ea20000002100 */
[----:B------:R-:W3:Y:S01]  /*0020*/  LDCU.64 UR4, c[0x0][0x890] ;  /* 0x00011200ff0477ac */ /* 0x000ee20008000a00 */
[----:B------:R-:W-:Y:S02]  /*0030*/  PRMT R171, RZ, 0x7610, R171 ;  /* 0x00007610ffab7816 */ /* 0x000fe400000000ab */
[----:B------:R-:W-:Y:S01]  /*0040*/  ELECT P5, URZ, PT ;  /* 0x0000000000ff782f */ /* 0x000fe200038a0000 */
[----:B------:R-:W4:Y:S01]  /*0050*/  LDCU.64 UR46, c[0x0][0x358] ;  /* 0x00006b00ff2e77ac */ /* 0x000f220008000a00 */
[----:B---3--:R-:W-:-:S04]  /*0060*/  UISETP.NE.U32.AND UP0, UPT, UR4, URZ, UPT ;  /* 0x000000ff0400728c */ /* 0x008fc8000bf05070 */
[----:B------:R-:W-:Y:S01]  /*0070*/  UISETP.NE.AND.EX UP0, UPT, UR5, URZ, UPT, UP0 ;  /* 0x000000ff0500728c */ /* 0x000fe2000bf05300 */
[----:B--2---:R-:W-:-:S05]  /*0080*/  SHF.R.U32.HI R173, RZ, 0x5, R185 ;  /* 0x00000005ffad7819 */ /* 0x004fca00000116b9 */
[----:B------:R-:W2:Y:S02]  /*0090*/  SHFL.IDX PT, R0, R173, RZ, 0x1f ;  /* 0x00001fffad007589 */ /* 0x000ea400000e0000 */
[----:B--2---:R-:W-:Y:S01]  /*00a0*/  R2UR UR8, R0 ;  /* 0x00000000000872ca */ /* 0x004fe200000e0000 */
[----:B-1--4-:R-:W-:-:S14]  /*00b0*/  BRA.U UP0, `(.L_x_0) ;  /* 0x00000001002c7547 */ /* 0x012fdc000b800000 */
[----:B------:R-:W1:Y:S02]  /*00c0*/  LDCU.64 UR6, c[0x0][0x888] ;  /* 0x00011100ff0677ac */ /* 0x000e640008000a00 */
[----:B-1----:R-:W-:-:S04]  /*00d0*/  UISETP.NE.U32.AND UP0, UPT, UR6, URZ, UPT ;  /* 0x000000ff0600728c */ /* 0x002fc8000bf05070 */
[----:B------:R-:W-:-:S09]  /*00e0*/  UISETP.NE.AND.EX UP0, UPT, UR7, URZ, UPT, UP0 ;  /* 0x000000ff0700728c */ /* 0x000fd2000bf05300 */
[----:B------:R-:W-:Y:S05]  /*00f0*/  BRA.U !UP0, `(.L_x_1) ;  /* 0x0000000108107547 */ /* 0x000fea000b800000 */
[----:B------:R-:W1:Y:S02]  /*0100*/  LDC.64 R2, c[0x0][0x888] ;  /* 0x00022200ff027b82 */ /* 0x000e640000000a00 */
[----:B-1----:R1:W5:Y:S01]  /*0110*/  LDG.E R81, desc[UR46][R2.64] ;  /* 0x0000002e02517981 */ /* 0x002362000c1e1900 */
[----:B------:R-:W-:Y:S01]  /*0120*/  HFMA2 R171, -RZ, RZ, 0, 5.9604644775390625e-08 ;  /* 0x00000001ffab7431 */ /* 0x000fe200000001ff */
[----:B------:R-:W-:Y:S05]  /*0130*/  BRA `(.L_x_0) ;  /* 0x00000000000c7947 */ /* 0x000fea0003800000 */
.L_x_1:
[----:B------:R-:W1:Y:S01]  /*0140*/  LDCU UR6, c[0x0][0x880] ;  /* 0x00011000ff0677ac */ /* 0x000e620008000800 */
[----:B------:R-:W-:Y:S01]  /*0150*/  HFMA2 R171, -RZ, RZ, 0, 5.9604644775390625e-08 ;  /* 0x00000001ffab7431 */ /* 0x000fe200000001ff */
[----:B-1----:R-:W-:-:S07]  /*0160*/  MOV R81, UR6 ;  /* 0x0000000600517c02 */ /* 0x002fce0008000f00 */
.L_x_0:
[----:B------:R-:W2:Y:S02]  /*0170*/  LDCU.64 UR6, c[0x0][0x8b0] ;  /* 0x00011600ff0677ac */ /* 0x000ea40008000a00 */
[----:B--2---:R-:W-:-:S04]  /*0180*/  UISETP.NE.U32.AND UP0, UPT, UR6, URZ, UPT ;  /* 0x000000ff0600728c */ /* 0x004fc8000bf05070 */
[----:B------:R-:W-:-:S09]  /*0190*/  UISETP.NE.AND.EX UP0, UPT, UR7, URZ, UPT, UP0 ;  /* 0x000000ff0700728c */ /* 0x000fd2000bf05300 */
[----:B------:R-:W-:Y:S05]  /*01a0*/  BRA.U UP0, `(.L_x_2) ;  /* 0x0000000100247547 */ /* 0x000fea000b800000 */
[----:B------:R-:W2:Y:S02]  /*01b0*/  LDCU.64 UR6, c[0x0][0x8a8] ;  /* 0x00011500ff0677ac */ /* 0x000ea40008000a00 */
[----:B--2---:R-:W-:-:S04]  /*01c0*/  UISETP.NE.U32.AND UP0, UPT, UR6, URZ, UPT ;  /* 0x000000ff0600728c */ /* 0x004fc8000bf05070 */
[----:B------:R-:W-:-:S09]  /*01d0*/  UISETP.NE.AND.EX UP0, UPT, UR7, URZ, UPT, UP0 ;  /* 0x000000ff0700728c */ /* 0x000fd2000bf05300 */
[----:B------:R-:W-:Y:S05]  /*01e0*/  BRA.U !UP0, `(.L_x_3) ;  /* 0x00000001080c7547 */ /* 0x000fea000b800000 */
[----:B------:R-:W2:Y:S02]  /*01f0*/  LDC.64 R78, c[0x0][0x8a8] ;  /* 0x00022a00ff4e7b82 */ /* 0x000ea40000000a00 */
[----:B--2---:R2:W5:Y:S01]  /*0200*/  LDG.E R78, desc[UR46][R78.64] ;  /* 0x0000002e4e4e7981 */ /* 0x004562000c1e1900 */
[----:B------:R-:W-:Y:S05]  /*0210*/  BRA `(.L_x_2) ;  /* 0x0000000000087947 */ /* 0x000fea0003800000 */
.L_x_3:
[----:B------:R-:W2:Y:S02]  /*0220*/  LDCU UR6, c[0x0][0x8a0] ;  /* 0x00011400ff0677ac */ /* 0x000ea40008000800 */
[----:B--2---:R-:W-:Y:S02]  /*0230*/  MOV R78, UR6 ;  /* 0x00000006004e7c02 */ /* 0x004fe40008000f00 */
.L_x_2:
[----:B------:R-:W-:Y:S01]  /*0240*/  IMAD.U32 R0, RZ, RZ, UR8 ;  /* 0x00000008ff007e24 */ /* 0x000fe2000f8e00ff */
[----:B------:R-:W-:Y:S04]  /*0250*/  BSSY.RECONVERGENT B0, `(.L_x_4) ;  /* 0x000000c000007945 */ /* 0x000fe80003800200 */
[C---:B------:R-:W-:Y:S02]  /*0260*/  ISETP.NE.OR P1, PT, R0.reuse, 0x1, !P5 ;  /* 0x000000010000780c */ /* 0x040fe40006f25670 */
[----:B------:R-:W-:-:S11]  /*0270*/  ISETP.NE.OR P0, PT, R0, 0x3, !P5 ;  /* 0x000000030000780c */ /* 0x000fd60006f05670 */
[----:B------:R-:W-:Y:S05]  /*0280*/  @P1 BRA `(.L_x_5) ;  /* 0x0000000000201947 */ /* 0x000fea0003800000 */
[----:B------:R-:W3:Y:S02]  /*0290*/  LDCU.64 UR6, c[0x0][0x348] ;  /* 0x00006900ff0677ac */ /* 0x000ee40008000a00 */
[----:B---3--:R-:W-:Y:S02]  /*02a0*/  UIADD3 UR10, UP1, UPT, UR6, 0x80, URZ ;  /* 0x00000080060a7890 */ /* 0x008fe4000ff3e0ff */
[----:B------:R-:W-:Y:S02]  /*02b0*/  UIADD3 UR6, UP0, UPT, UR6, 0x180, URZ ;  /* 0x0000018006067890 */ /* 0x000fe4000ff1e0ff */
[----:B------:R-:W-:Y:S02]  /*02c0*/  UIADD3.X UR11, UPT, UPT, URZ, UR7, URZ, UP1, !UPT ;  /* 0x00000007ff0b7290 */ /* 0x000fe40008ffe4ff */
[----:B------:R-:W-:-:S07]  /*02d0*/  UIADD3.X UR7, UPT, UPT, URZ, UR7, URZ, UP0, !UPT ;  /* 0x00000007ff077290 */ /* 0x000fce00087fe4ff */
[----:B------:R3:W-:Y:S02]  /*02e0*/  UTMACCTL.PF [UR10] ;  /* 0x000000000a0079b9 */ /* 0x0007e40008040000 */
[----:B------:R3:W-:Y:S02]  /*02f0*/  UTMACCTL.PF [UR6] ;  /* 0x00000000060079b9 */ /* 0x0007e40008040000 */
[----:B---3--:R-:W-:Y:S01]  /*0300*/  NOP ;  /* 0x0000000000007918 */ /* 0x008fe20000000000 */
.L_x_5:
[----:B------:R-:W-:Y:S05]  /*0310*/  BSYNC.RECONVERGENT B0 ;  /* 0x0000000000007941 */ /* 0x000fea0003800200 */
.L_x_4:
[----:B------:R-:W-:Y:S04]  /*0320*/  BSSY.RECONVERGENT B0, `(.L_x_6) ;  /* 0x000000a000007945 */ /* 0x000fe80003800200 */
        /* <DEDUP_REMOVED lines=9> */
.L_x_7:
[----:B------:R-:W-:Y:S05]  /*03c0*/  BSYNC.RECONVERGENT B0 ;  /* 0x0000000000007941 */ /* 0x000fea0003800200 */
.L_x_6:
[----:B------:R-:W3:Y:S01]  /*03d0*/  LDCU.64 UR6, c[0x0][0x888] ;  /* 0x00011100ff0677ac */ /* 0x000ee20008000a00 */
[----:B------:R-:W-:Y:S02]  /*03e0*/  UISETP.EQ.U32.AND UP1, UPT, UR4, URZ, UPT ;  /* 0x000000ff0400728c */ /* 0x000fe4000bf22070 */
[----:B------:R-:W-:Y:S02]  /*03f0*/  UPLOP3.LUT UP2, UPT, UPT, UPT, UPT, 0x80, 0x8 ;  /* 0x000000000008789c */ /* 0x000fe40003f4f070 */
[----:B---3--:R-:W-:-:S04]  /*0400*/  UISETP.NE.U32.AND UP0, UPT, UR6, URZ, UPT ;  /* 0x000000ff0600728c */ /* 0x008fc8000bf05070 */
[----:B------:R-:W-:-:S04]  /*0410*/  UISETP.NE.AND.EX UP0, UPT, UR7, URZ, UPT, UP0 ;  /* 0x000000ff0700728c */ /* 0x000fc8000bf05300 */
[----:B------:R-:W-:-:S04]  /*0420*/  UISETP.EQ.OR.EX UP3, UPT, UR5, URZ, !UP0, UP1 ;  /* 0x000000ff0500728c */ /* 0x000fc8000c762710 */
[----:B------:R-:W-:-:S05]  /*0430*/  UP2UR UR50, UPR, URZ, 0x8 ;  /* 0x00000008ff327883 */ /* 0x000fca0008000000 */
[----:B------:R-:W-:Y:S07]  /*0440*/  BRA.U !UP3, `(.L_x_8) ;  /* 0x000000010b207547 */ /* 0x000fee000b800000 */
[----:B------:R-:W-:Y:S01]  /*0450*/  UISETP.NE.U32.AND UP2, UPT, UR4, URZ, UPT ;  /* 0x000000ff0400728c */ /* 0x000fe2000bf45070 */
[----:B-----5:R-:W-:Y:S01]  /*0460*/  FSETP.NEU.AND P0, PT, R81, RZ, PT ;  /* 0x000000ff5100720b */ /* 0x020fe20003f0d000 */
[----:B------:R-:W-:Y:S02]  /*0470*/  USEL UR4, URZ, 0xffffffff, UP0 ;  /* 0xffffffffff047887 */ /* 0x000fe40008000000 */
[----:B------:R-:W-:-:S10]  /*0480*/  UISETP.NE.AND.EX UP2, UPT, UR5, URZ, UPT, UP2 ;  /* 0x000000ff0500728c */ /* 0x000fd4000bf45320 */
[----:B------:R-:W-:Y:S01]  /*0490*/  VOTEU.ANY UP1, P0 ;  /* 0x0000000000ff7886 */ /* 0x000fe20000020100 */
[----:B------:R-:W-:-:S04]  /*04a0*/  @!UP2 USEL UR4, URZ, 0xffffffff, UP1 ;  /* 0xffffffffff04a887 */ /* 0x000fc80008800000 */
[----:B------:R-:W-:-:S04]  /*04b0*/  ULOP3.LUT UR4, UR4, 0x1, URZ, 0xc0, !UPT ;  /* 0x0000000104047892 */ /* 0x000fc8000f8ec0ff */
[----:B------:R-:W-:-:S11]  /*04c0*/  UISETP.NE.U32.AND UP2, UPT, UR4, 0x1, UPT ;  /* 0x000000010400788c */ /* 0x000fd6000bf45070 */
.L_x_8:
[----:B-1----:R-:W1:Y:S01]  /*04d0*/  SHFL.IDX PT, R2, R173, RZ, 0x1f ;  /* 0x00001fffad027589 */ /* 0x002e6200000e0000 */
[----:B------:R-:W-:-:S04]  /*04e0*/  UISETP.NE.AND UP1, UPT, UR8, 0x2, UPT ;  /* 0x000000020800788c */ /* 0x000fc8000bf25270 */
[----:B------:R-:W-:Y:S01]  /*04f0*/  USEL UR6, URZ, 0x1, UP1 ;  /* 0x00000001ff067887 */ /* 0x000fe20008800000 */
[----:B-1----:R-:W-:-:S13]  /*0500*/  ISETP.NE.AND P0, PT, R2, RZ, PT ;  /* 0x000000ff0200720c */ /* 0x002fda0003f05270 */
[----:B------:R-:W-:Y:S05]  /*0510*/  @P0 BRA `(.L_x_9) ;  /* 0x0000000000500947 */ /* 0x000fea0003800000 */
[----:B------:R-:W1:Y:S01]  /*0520*/  S2UR UR5, SR_CgaCtaId ;  /* 0x00000000000579c3 */ /* 0x000e620000008800 */
[----:B------:R-:W-:Y:S01]  /*0530*/  UMOV UR7, 0x400 ;  /* 0x0000040000077882 */ /* 0x000fe20000000000 */
[----:B------:R-:W-:Y:S01]  /*0540*/  UMOV UR4, 0x1 ;  /* 0x0000000100047882 */ /* 0x000fe20000000000 */
[----:B------:R-:W-:Y:S01]  /*0550*/  ELECT P0, URZ, PT ;  /* 0x0000000000ff782f */ /* 0x000fe20003800000 */
[----:B------:R-:W-:-:S04]  /*0560*/  UIADD3 UR10, UPT, UPT, -UR4, 0x100000, URZ ;  /* 0x00100000040a7890 */ /* 0x000fc8000fffe1ff */
[----:B------:R-:W-:Y:S02]  /*0570*/  USHF.L.U32 UR11, UR10, 0xb, URZ ;  /* 0x0000000b0a0b7899 */ /* 0x000fe400080006ff */
[----:B------:R-:W-:Y:S02]  /*0580*/  USHF.L.U32 UR10, UR10, 0x1, URZ ;  /* 0x000000010a0a7899 */ /* 0x000fe400080006ff */
[----:B-1----:R-:W-:Y:S01]  /*0590*/  ULEA UR5, UR5, UR7, 0x18 ;  /* 0x0000000705057291 */ /* 0x002fe2000f8ec0ff */
[----:B------:R-:W1:Y:S11]  /*05a0*/  FENCE.VIEW.ASYNC.S ;  /* 0x00000000000073c6 */ /* 0x000e760000000000 */
[----:B-1----:R1:W3:Y:S01]  /*05b0*/  SYNCS.EXCH.64 URZ, [UR5], UR10 ;  /* 0x0000000a05ff75b2 */ /* 0x0022e20008000100 */
[----:B------:R1:W4:Y:S01]  /*05c0*/  SYNCS.EXCH.64 URZ, [UR5+0x28], UR10 ;  /* 0x0000280a05ff75b2 */ /* 0x0003220008000100 */
[----:B------:R1:W1:Y:S01]  /*05d0*/  SYNCS.EXCH.64 URZ, [UR5+0x8], UR10 ;  /* 0x0000080a05ff75b2 */ /* 0x0002620008000100 */
[----:B------:R1:W1:Y:S01]  /*05e0*/  SYNCS.EXCH.64 URZ, [UR5+0x30], UR10 ;  /* 0x0000300a05ff75b2 */ /* 0x0002620008000100 */
[----:B------:R1:W1:Y:S01]  /*05f0*/  SYNCS.EXCH.64 URZ, [UR5+0x10], UR10 ;  /* 0x0000100a05ff75b2 */ /* 0x0002620008000100 */
[----:B------:R1:W1:Y:S01]  /*0600*/  SYNCS.EXCH.64 URZ, [UR5+0x38], UR10 ;  /* 0x0000380a05ff75b2 */ /* 0x0002620008000100 */
[----:B------:R1:W1:Y:S01]  /*0610*/  SYNCS.EXCH.64 URZ, [UR5+0x18], UR10 ;  /* 0x0000180a05ff75b2 */ /* 0x0002620008000100 */
[----:B------:R1:W1:Y:S01]  /*0620*/  SYNCS.EXCH.64 URZ, [UR5+0x40], UR10 ;  /* 0x0000400a05ff75b2 */ /* 0x0002620008000100 */
[----:B------:R1:W1:Y:S01]  /*0630*/  SYNCS.EXCH.64 URZ, [UR5+0x20], UR10 ;  /* 0x0000200a05ff75b2 */ /* 0x0002620008000100 */
[----:B------:R1:W1:Y:S01]  /*0640*/  SYNCS.EXCH.64 URZ, [UR5+0x48], UR10 ;  /* 0x0000480a05ff75b2 */ /* 0x0002620008000100 */
[----:B------:R-:W-:Y:S01]  /*0650*/  NOP ;  /* 0x0000000000007918 */ /* 0x000fe20000000000 */
.L_x_9:
[----:B------:R-:W2:Y:S01]  /*0660*/  SHFL.IDX PT, R2, R173, RZ, 0x1f ;  /* 0x00001fffad027589 */ /* 0x000ea200000e0000 */
[----:B------:R-:W-:Y:S01]  /*0670*/  NOP ;  /* 0x0000000000007918 */ /* 0x000fe20000000000 */
[----:B--2---:R-:W-:-:S13]  /*0680*/  ISETP.NE.AND P0, PT, R2, 0x1, PT ;  /* 0x000000010200780c */ /* 0x004fda0003f05270 */
[----:B------:R-:W-:Y:S05]  /*0690*/  @P0 BRA `(.L_x_10) ;  /* 0x0000000000580947 */ /* 0x000fea0003800000 */
[----:B------:R-:W2:Y:S01]  /*06a0*/  S2UR UR7, SR_CgaCtaId ;  /* 0x00000000000779c3 */ /* 0x000ea20000008800 */
[----:B------:R-:W-:Y:S01]  /*06b0*/  UMOV UR9, 0x400 ;  /* 0x0000040000097882 */ /* 0x000fe20000000000 */
[----:B-1----:R-:W-:Y:S01]  /*06c0*/  UMOV UR5, 0x20 ;  /* 0x0000002000057882 */ /* 0x002fe20000000000 */
[----:B------:R-:W-:Y:S01]  /*06d0*/  UMOV UR4, 0x80 ;  /* 0x0000008000047882 */ /* 0x000fe20000000000 */
[----:B------:R-:W-:-:S04]  /*06e0*/  UIADD3 UR10, UPT, UPT, -UR5, 0x100000, URZ ;  /* 0x00100000050a7890 */ /* 0x000fc8000fffe1ff */
[----:B------:R-:W-:Y:S02]  /*06f0*/  USHF.L.U32 UR11, UR10, 0xb, URZ ;  /* 0x0000000b0a0b7899 */ /* 0x000fe400080006ff */
[----:B------:R-:W-:Y:S02]  /*0700*/  USHF.L.U32 UR10, UR10, 0x1, URZ ;  /* 0x000000010a0a7899 */ /* 0x000fe400080006ff */
[----:B------:R-:W-:-:S04]  /*0710*/  UIADD3 UR4, UPT, UPT, -UR4, 0x100000, URZ ;  /* 0x0010000004047890 */ /* 0x000fc8000fffe1ff */
[----:B------:R-:W-:Y:S02]  /*0720*/  USHF.L.U32 UR5, UR4, 0xb, URZ ;  /* 0x0000000b04057899 */ /* 0x000fe400080006ff */
[----:B------:R-:W-:Y:S01]  /*0730*/  USHF.L.U32 UR4, UR4, 0x1, URZ ;  /* 0x0000000104047899 */ /* 0x000fe200080006ff */
[----:B------:R-:W-:Y:S01]  /*0740*/  ELECT P0, URZ, PT ;  /* 0x0000000000ff782f */ /* 0x000fe20003800000 */
[----:B--2---:R-:W-:Y:S01]  /*0750*/  ULEA UR7, UR7, UR9, 0x18 ;  /* 0x0000000907077291 */ /* 0x004fe2000f8ec0ff */
[----:B------:R-:W1:Y:S11]  /*0760*/  FENCE.VIEW.ASYNC.S ;  /* 0x00000000000073c6 */ /* 0x000e760000000000 */
[----:B-1----:R2:W1:Y:S01]  /*0770*/  SYNCS.EXCH.64 URZ, [UR7+0x50], UR10 ;  /* 0x0000500a07ff75b2 */ /* 0x0024620008000100 */
[----:B------:R2:W1:Y:S01]  /*0780*/  SYNCS.EXCH.64 URZ, [UR7+0x70], UR4 ;  /* 0x0000700407ff75b2 */ /* 0x0004620008000100 */
[----:B------:R2:W1:Y:S01]  /*0790*/  SYNCS.EXCH.64 URZ, [UR7+0x58], UR10 ;  /* 0x0000580a07ff75b2 */ /* 0x0004620008000100 */
[----:B------:R2:W1:Y:S01]  /*07a0*/  SYNCS.EXCH.64 URZ, [UR7+0x78], UR4 ;  /* 0x0000780407ff75b2 */ /* 0x0004620008000100 */
[----:B------:R2:W1:Y:S01]  /*07b0*/  SYNCS.EXCH.64 URZ, [UR7+0x60], UR10 ;  /* 0x0000600a07ff75b2 */ /* 0x0004620008000100 */
[----:B------:R2:W1:Y:S01]  /*07c0*/  SYNCS.EXCH.64 URZ, [UR7+0x80], UR4 ;  /* 0x0000800407ff75b2 */ /* 0x0004620008000100 */
[----:B------:R2:W1:Y:S01]  /*07d0*/  SYNCS.EXCH.64 URZ, [UR7+0x68], UR10 ;  /* 0x0000680a07ff75b2 */ /* 0x0004620008000100 */
[----:B------:R2:W1:Y:S02]  /*07e0*/  SYNCS.EXCH.64 URZ, [UR7+0x88], UR4 ;  /* 0x0000880407ff75b2 */ /* 0x0004640008000100 */
[----:B--2---:R-:W-:Y:S01]  /*07f0*/  NOP ;  /* 0x0000000000007918 */ /* 0x004fe20000000000 */
.L_x_10:
[----:B------:R-:W2:Y:S01]  /*0800*/  SHFL.IDX PT, R2, R173, RZ, 0x1f ;  /* 0x00001fffad027589 */ /* 0x000ea200000e0000 */
[----:B------:R-:W-:Y:S01]  /*0810*/  NOP ;  /* 0x0000000000007918 */ /* 0x000fe20000000000 */
[----:B--2---:R-:W-:-:S13]  /*0820*/  ISETP.NE.AND P0, PT, R2, 0x3, PT ;  /* 0x000000030200780c */ /* 0x004fda0003f05270 */
[----:B------:R-:W-:Y:S05]  /*0830*/  @P0 BRA `(.L_x_11) ;  /* 0x0000000000300947 */ /* 0x000fea0003800000 */
[----:B-1----:R-:W1:Y:S01]  /*0840*/  S2UR UR5, SR_CgaCtaId ;  /* 0x00000000000579c3 */ /* 0x002e620000008800 */
        /* <DEDUP_REMOVED lines=8> */
[----:B-1----:R2:W1:Y:S01]  /*08d0*/  SYNCS.EXCH.64 URZ, [UR5+0x90], UR10 ;  /* 0x0000900a05ff75b2 */ /* 0x0024620008000100 */
[----:B------:R2:W1:Y:S02]  /*08e0*/  SYNCS.EXCH.64 URZ, [UR5+0x98], UR10 ;  /* 0x0000980a05ff75b2 */ /* 0x0004640008000100 */
[----:B--2---:R-:W-:Y:S01]  /*08f0*/  NOP ;  /* 0x0000000000007918 */ /* 0x004fe20000000000 */
.L_x_11:
[----:B------:R-:W2:Y:S01]  /*0900*/  SHFL.IDX PT, R2, R173, RZ, 0x1f ;  /* 0x00001fffad027589 */ /* 0x000ea200000e0000 */
[----:B------:R-:W-:Y:S01]  /*0910*/  NOP ;  /* 0x0000000000007918 */ /* 0x000fe20000000000 */
[----:B--2---:R-:W-:-:S13]  /*0920*/  ISETP.NE.AND P0, PT, R2, 0x4, PT ;  /* 0x000000040200780c */ /* 0x004fda0003f05270 */
[----:B------:R-:W-:Y:S05]  /*0930*/  @P0 BRA `(.L_x_12) ;  /* 0x00000000004c0947 */ /* 0x000fea0003800000 */
[----:B-1----:R-:W1:Y:S01]  /*0940*/  S2UR UR5, SR_CgaCtaId ;  /* 0x00000000000579c3 */ /* 0x002e620000008800 */
[----:B------:R-:W-:Y:S01]  /*0950*/  UMOV UR9, 0x100 ;  /* 0x0000010000097882 */ /* 0x000fe20000000000 */
[----:B------:R-:W-:Y:S01]  /*0960*/  UMOV UR7, 0x400 ;  /* 0x0000040000077882 */ /* 0x000fe20000000000 */
[----:B------:R-:W-:Y:S01]  /*0970*/  USEL UR9, UR9, 0xe0, UP2 ;  /* 0x000000e009097887 */ /* 0x000fe20009000000 */
[----:B------:R-:W-:Y:S01]  /*0980*/  UMOV UR4, 0x1 ;  /* 0x0000000100047882 */ /* 0x000fe20000000000 */
[----:B------:R-:W-:Y:S01]  /*0990*/  ELECT P0, URZ, PT ;  /* 0x0000000000ff782f */ /* 0x000fe20003800000 */
[----:B------:R-:W-:-:S04]  /*09a0*/  UIADD3 UR10, UPT, UPT, -UR4, 0x100000, URZ ;  /* 0x00100000040a7890 */ /* 0x000fc8000fffe1ff */
[----:B------:R-:W-:Y:S02]  /*09b0*/  USHF.L.U32 UR11, UR10, 0xb, URZ ;  /* 0x0000000b0a0b7899 */ /* 0x000fe400080006ff */
[----:B------:R-:W-:Y:S02]  /*09c0*/  USHF.L.U32 UR10, UR10, 0x1, URZ ;  /* 0x000000010a0a7899 */ /* 0x000fe400080006ff */
[----:B------:R-:W-:-:S04]  /*09d0*/  UIADD3 UR12, UPT, UPT, -UR9, 0x100000, URZ ;  /* 0x00100000090c7890 */ /* 0x000fc8000fffe1ff */
[----:B------:R-:W-:Y:S02]  /*09e0*/  USHF.L.U32 UR13, UR12, 0xb, URZ ;  /* 0x0000000b0c0d7899 */ /* 0x000fe400080006ff */
[----:B------:R-:W-:Y:S02]  /*09f0*/  USHF.L.U32 UR12, UR12, 0x1, URZ ;  /* 0x000000010c0c7899 */ /* 0x000fe400080006ff */
[----:B-1----:R-:W-:Y:S01]  /*0a00*/  ULEA UR5, UR5, UR7, 0x18 ;  /* 0x0000000705057291 */ /* 0x002fe2000f8ec0ff */
[----:B------:R-:W1:Y:S11]  /*0a10*/  FENCE.VIEW.ASYNC.S ;  /* 0x00000000000073c6 */ /* 0x000e760000000000 */
[----:B-1----:R2:W1:Y:S01]  /*0a20*/  SYNCS.EXCH.64 URZ, [UR5+0xa0], UR10 ;  /* 0x0000a00a05ff75b2 */ /* 0x0024620008000100 */
[----:B------:R2:W1:Y:S01]  /*0a30*/  SYNCS.EXCH.64 URZ, [UR5+0xb0], UR12 ;  /* 0x0000b00c05ff75b2 */ /* 0x0004620008000100 */
[----:B------:R2:W1:Y:S01]  /*0a40*/  SYNCS.EXCH.64 URZ, [UR5+0xa8], UR10 ;  /* 0x0000a80a05ff75b2 */ /* 0x0004620008000100 */
[----:B------:R2:W1:Y:S02]  /*0a50*/  SYNCS.EXCH.64 URZ, [UR5+0xb8], UR12 ;  /* 0x0000b80c05ff75b2 */ /* 0x0004640008000100 */
[----:B--2---:R-:W-:Y:S01]  /*0a60*/  NOP ;  /* 0x0000000000007918 */ /* 0x004fe20000000000 */
.L_x_12:
        /* <DEDUP_REMOVED lines=20> */
[----:B------:R2:W1:Y:S02]  /*0bb0*/  SYNCS.EXCH.64 URZ, [UR7+0xd8], UR4 ;  /* 0x0000d80407ff75b2 */ /* 0x0004640008000100 */
[----:B--2---:R-:W-:Y:S01]  /*0bc0*/  NOP ;  /* 0x0000000000007918 */ /* 0x004fe20000000000 */
.L_x_13:
        /* <DEDUP_REMOVED lines=18> */
.L_x_14:
[----:B-1----:R-:W1:Y:S01]  /*0cf0*/  S2UR UR5, SR_CTAID.X ;  /* 0x00000000000579c3 */ /* 0x002e620000002500 */
[----:B------:R-:W-:-:S05]  /*0d00*/  CS2R.32 R170, SR_CgaSize ;  /* 0x0000000000aa7805 */ /* 0x000fca0000008a00 */
[----:B------:R-:W-:-:S05]  /*0d10*/  IMAD R170, R170, -0xa0, RZ ;  /* 0xffffff60aaaa7824 */ /* 0x000fca00078e02ff */
[----:B------:R-:W-:-:S14]  /*0d20*/  R2UR UR9, R170 ;  /* 0x00000000aa0972ca */ /* 0x000fdc00000e0000 */
[----:B------:R-:W2:Y:S01]  /*0d30*/  LDCU UR9, c[0x0][UR9+0x2b0] ;  /* 0x00005600090977ac */ /* 0x000ea20008000800 */
[----:B------:R-:W-:Y:S01]  /*0d40*/  NOP ;  /* 0x0000000000007918 */ /* 0x000fe20000000000 */
[----:B------:R-:W-:-:S05]  /*0d50*/  CS2R.32 R170, SR_CgaSize ;  /* 0x0000000000aa7805 */ /* 0x000fca0000008a00 */
[----:B------:R-:W-:-:S05]  /*0d60*/  IMAD R170, R170, -0xa0, RZ ;  /* 0xffffff60aaaa7824 */ /* 0x000fca00078e02ff */
[----:B------:R-:W-:-:S14]  /*0d70*/  R2UR UR7, R170 ;  /* 0x00000000aa0772ca */ /* 0x000fdc00000e0000 */
[----:B------:R-:W3:Y:S01]  /*0d80*/  LDCU UR7, c[0x0][UR7+0x2b4] ;  /* 0x00005680070777ac */ /* 0x000ee20008000800 */
[----:B------:R-:W4:Y:S08]  /*0d90*/  S2UR UR4, SR_CTAID.Y ;  /* 0x00000000000479c3 */ /* 0x000f300000002600 */
[----:B------:R-:W3:Y:S01]  /*0da0*/  LDC R9, c[0x0][0xb24] ;  /* 0x0002c900ff097b82 */ /* 0x000ee20000000800 */
[----:B-1----:R-:W-:-:S02]  /*0db0*/  I2FP.F32.U32 R5, UR5 ;  /* 0x0000000500057c45 */ /* 0x002fc40008201000 */
[----:B------:R-:W-:-:S05]  /*0dc0*/  CS2R.32 R3, SR_CgaSize ;  /* 0x0000000000037805 */ /* 0x000fca0000008a00 */
[----:B------:R-:W-:-:S06]  /*0dd0*/  IMAD R3, R3, -0xa0, RZ ;  /* 0xffffff6003037824 */ /* 0x000fcc00078e02ff */
[----:B------:R-:W1:Y:S01]  /*0de0*/  LDC R3, c[0x0][R3+0x2a0] ;  /* 0x0000a80003037b82 */ /* 0x000e620000000800 */
[----:B------:R-:W-:Y:S01]  /*0df0*/  MOV R21, UR5 ;  /* 0x0000000500157c02 */ /* 0x000fe20008000f00 */
[----:B--2---:R-:W-:Y:S01]  /*0e00*/  FMUL R5, R5, UR9 ;  /* 0x0000000905057c20 */ /* 0x004fe20008400000 */
[----:B----4-:R-:W-:Y:S02]  /*0e10*/  I2FP.F32.U32 R4, UR4 ;  /* 0x0000000400047c45 */ /* 0x010fe40008201000 */
[----:B------:R-:W-:-:S05]  /*0e20*/  CS2R.32 R2, SR_CgaSize ;  /* 0x0000000000027805 */ /* 0x000fca0000008a00 */
[----:B------:R-:W-:-:S06]  /*0e30*/  IMAD R2, R2, -0xa0, RZ ;  /* 0xffffff6002027824 */ /* 0x000fcc00078e02ff */
[----:B------:R-:W2:Y:S01]  /*0e40*/  LDC R2, c[0x0][R2+0x2a4] ;  /* 0x0000a90002027b82 */ /* 0x000ea20000000800 */
[----:B------:R-:W4:Y:S01]  /*0e50*/  F2I.U32.TRUNC.NTZ R170, R5 ;  /* 0x0000000500aa7305 */ /* 0x000f22000020f000 */
[----:B------:R-:W-:Y:S01]  /*0e60*/  MOV R20, UR4 ;  /* 0x0000000400147c02 */ /* 0x000fe20008000f00 */
[----:B---3--:R-:W-:-:S05]  /*0e70*/  FMUL R4, R4, UR7 ;  /* 0x0000000704047c20 */ /* 0x008fca0008400000 */
[----:B------:R-:W-:Y:S01]  /*0e80*/  BAR.SYNC.DEFER_BLOCKING 0x0 ;  /* 0x0000000000007b1d */ /* 0x000fe20000010000 */
[----:B------:R-:W-:-:S05]  /*0e90*/  ISETP.GE.AND P0, PT, R9, 0x1, PT ;  /* 0x000000010900780c */ /* 0x000fca0003f06270 */
[----:B------:R-:W3:Y:S02]  /*0ea0*/  F2I.U32.TRUNC.NTZ R147, R4 ;  /* 0x0000000400937305 */ /* 0x000ee4000020f000 */
[----:B------:R-:W2:Y:S01]  /*0eb0*/  S2UR UR36, SR_CTAID.Z ;  /* 0x00000000002479c3 */ /* 0x000ea20000002700 */
[----:B----4-:R-:W-:-:S05]  /*0ec0*/  IADD3 R170, PT, PT, -R170, RZ, RZ ;  /* 0x000000ffaaaa7210 */ /* 0x010fca0007ffe1ff */
[----:B-1----:R-:W-:Y:S01]  /*0ed0*/  IMAD R170, R3, R170, UR5 ;  /* 0x0000000503aa7e24 */ /* 0x002fe2000f8e02aa */
[----:B---3--:R-:W-:-:S05]  /*0ee0*/  IADD3 R147, PT, PT, -R147, RZ, RZ ;  /* 0x000000ff93937210 */ /* 0x008fca0007ffe1ff */
[----:B--2---:R-:W-:Y:S01]  /*0ef0*/  IMAD R147, R2, R147, UR4 ;  /* 0x0000000402937e24 */ /* 0x004fe2000f8e0293 */
[----:B------:R-:W-:Y:S06]  /*0f00*/  @!P0 BRA `(.L_x_15) ;  /* 0x0000000000b88947 */ /* 0x000fec0003800000 */
[----:B------:R-:W1:Y:S01]  /*0f10*/  LDC.64 R4, c[0x0][0xb18] ;  /* 0x0002c600ff047b82 */ /* 0x000e620000000a00 */
[----:B------:R-:W-:-:S07]  /*0f20*/  ISETP.NE.AND P0, PT, R9, 0x1, PT ;  /* 0x000000010900780c */ /* 0x000fce0003f05270 */
[----:B------:R-:W2:Y:S08]  /*0f30*/  LDC R10, c[0x0][0xb0c] ;  /* 0x0002c300ff0a7b82 */ /* 0x000eb00000000800 */
[----:B------:R-:W3:Y:S08]  /*0f40*/  LDC R11, c[0x0][0x370] ;  /* 0x0000dc00ff0b7b82 */ /* 0x000ef00000000800 */
[----:B------:R-:W4:Y:S01]  /*0f50*/  LDC R12, c[0x0][0x374] ;  /* 0x0000dd00ff0c7b82 */ /* 0x000f220000000800 */
[----:B-1----:R-:W-:-:S07]  /*0f60*/  ISETP.NE.AND P1, PT, R4, 0x1, PT ;  /* 0x000000010400780c */ /* 0x002fce0003f25270 */
[----:B------:R-:W3:Y:S01]  /*0f70*/  LDC.64 R6, c[0x0][0xb10] ;  /* 0x0002c400ff067b82 */ /* 0x000ee20000000a00 */
[----:B--2---:R-:W-:-:S07]  /*0f80*/  ISETP.NE.AND P2, PT, R10, 0x1, PT ;  /* 0x000000010a00780c */ /* 0x004fce0003f45270 */
[----:B------:R-:W1:Y:S08]  /*0f90*/  LDC R8, c[0x0][0xb20] ;  /* 0x0002c800ff087b82 */ /* 0x000e700000000800 */
[----:B------:R-:W2:Y:S01]  /*0fa0*/  LDC.64 R2, c[0x0][0xb28] ;  /* 0x0002ca00ff027b82 */ /* 0x000ea20000000a00 */
[----:B----4-:R-:W-:-:S04]  /*0fb0*/  IMAD.HI.U32 R13, R12, R5, RZ ;  /* 0x000000050c0d7227 */ /* 0x010fc800078e00ff */
[----:B------:R-:W-:-:S04]  /*0fc0*/  IMAD.HI.U32 R5, R20, R5, RZ ;  /* 0x0000000514057227 */ /* 0x000fc800078e00ff */
[----:B---3--:R-:W-:-:S04]  /*0fd0*/  IMAD.HI.U32 R14, R11, R6, RZ ;  /* 0x000000060b0e7227 */ /* 0x008fc800078e00ff */
[C---:B------:R-:W-:Y:S01]  /*0fe0*/  IMAD.HI.U32 R16, R21.reuse, R6, RZ ;  /* 0x0000000615107227 */ /* 0x040fe200078e00ff */
[-C--:B------:R-:W-:Y:S02]  /*0ff0*/  @P2 SHF.R.U32.HI R11, RZ, R7.reuse, R14 ;  /* 0x00000007ff0b2219 */ /* 0x080fe4000001160e */
[-C--:B-1----:R-:W-:Y:S02]  /*1000*/  @P1 SHF.R.U32.HI R12, RZ, R8.reuse, R13 ;  /* 0x00000008ff0c1219 */ /* 0x082fe4000001160d */
[----:B------:R-:W-:Y:S02]  /*1010*/  SHF.R.U32.HI R5, RZ, R8, R5 ;  /* 0x00000008ff057219 */ /* 0x000fe40000011605 */
[----:B------:R-:W-:Y:S02]  /*1020*/  SHF.R.U32.HI R16, RZ, R7, R16 ;  /* 0x00000007ff107219 */ /* 0x000fe40000011610 */
[----:B------:R-:W-:Y:S01]  /*1030*/  SEL R5, R20, R5, !P1 ;  /* 0x0000000514057207 */ /* 0x000fe20004800000 */
[----:B--2---:R-:W-:Y:S01]  /*1040*/  IMAD.HI.U32 R14, R12, R2, RZ ;  /* 0x000000020c0e7227 */ /* 0x004fe200078e00ff */
[----:B------:R-:W-:-:S02]  /*1050*/  SEL R7, R21, R16, !P2 ;  /* 0x0000001015077207 */ /* 0x000fc40005000000 */
[----:B------:R-:W-:Y:S01]  /*1060*/  IADD3 R13, PT, PT, -R5, RZ, RZ ;  /* 0x000000ff050d7210 */ /* 0x000fe20007ffe1ff */
[----:B------:R-:W-:Y:S01]  /*1070*/  IMAD.HI.U32 R6, R11, R2, RZ ;  /* 0x000000020b067227 */ /* 0x000fe200078e00ff */
[----:B------:R-:W-:-:S03]  /*1080*/  @P0 SHF.R.U32.HI R12, RZ, R3, R14 ;  /* 0x00000003ff0c0219 */ /* 0x000fc6000001160e */
[----:B------:R-:W-:Y:S01]  /*1090*/  IMAD R13, R4, R13, R20 ;  /* 0x0000000d040d7224 */ /* 0x000fe200078e0214 */
[----:B------:R-:W-:Y:S01]  /*10a0*/  @P0 SHF.R.U32.HI R11, RZ, R3, R6 ;  /* 0x00000003ff0b0219 */ /* 0x000fe20000011606 */
[----:B------:R-:W-:-:S04]  /*10b0*/  IMAD R12, R12, R9, RZ ;  /* 0x000000090c0c7224 */ /* 0x000fc800078e02ff */
[----:B------:R-:W-:Y:S01]  /*10c0*/  IMAD R6, R11, R9, RZ ;  /* 0x000000090b067224 */ /* 0x000fe200078e02ff */
[----:B------:R-:W-:-:S04]  /*10d0*/  ISETP.GE.AND P1, PT, R5, R12, PT ;  /* 0x0000000c0500720c */ /* 0x000fc80003f26270 */
[----:B------:R-:W-:Y:S01]  /*10e0*/  ISETP.GE.OR P1, PT, R7, R6, P1 ;  /* 0x000000060700720c */ /* 0x000fe20000f26670 */
[----:B------:R-:W-:-:S05]  /*10f0*/  IMAD.HI.U32 R6, R5, R2, RZ ;  /* 0x0000000205067227 */ /* 0x000fca00078e00ff */
[----:B------:R-:W-:-:S04]  /*1100*/  SHF.R.U32.HI R6, RZ, R3, R6 ;  /* 0x00000003ff067219 */ /* 0x000fc80000011606 */
[----:B------:R-:W-:-:S03]  /*1110*/  SEL R6, R5, R6, !P0 ;  /* 0x0000000605067207 */ /* 0x000fc60004000000 */
[----:B------:R-:W-:Y:S01]  /*1120*/  @!P1 IMAD.HI.U32 R8, R7, R2, RZ ;  /* 0x0000000207089227 */ /* 0x000fe200078e00ff */
[----:B------:R-:W-:-:S04]  /*1130*/  IADD3 R2, PT, PT, -R6, RZ, RZ ;  /* 0x000000ff06027210 */ /* 0x000fc80007ffe1ff */
[----:B------:R-:W-:Y:S01]  /*1140*/  @!P1 SHF.R.U32.HI R8, RZ, R3, R8 ;  /* 0x00000003ff089219 */ /* 0x000fe20000011608 */
[----:B------:R-:W-:-:S03]  /*1150*/  IMAD R2, R9, R2, R5 ;  /* 0x0000000209027224 */ /* 0x000fc600078e0205 */
[----:B------:R-:W-:-:S05]  /*1160*/  @!P1 SEL R3, R7, R8, !P0 ;  /* 0x0000000807039207 */ /* 0x000fca0004000000 */
[--C-:B------:R-:W-:Y:S02]  /*1170*/  @!P1 IMAD.IADD R6, R6, 0x1, -R3.reuse ;  /* 0x0000000106069824 */ /* 0x100fe400078e0a03 */
[----:B------:R-:W-:Y:S01]  /*1180*/  @!P1 IMAD R3, R2, R11, R3 ;  /* 0x0000000b02039224 */ /* 0x000fe200078e0203 */
[----:B------:R-:W-:Y:S01]  /*1190*/  IADD3 R2, PT, PT, -R7, RZ, RZ ;  /* 0x000000ff07027210 */ /* 0x000fe20007ffe1ff */
[----:B------:R-:W-:Y:S02]  /*11a0*/  @!P1 IMAD R5, R6, R9, R7 ;  /* 0x0000000906059224 */ /* 0x000fe400078e0207 */
[----:B------:R-:W-:Y:S02]  /*11b0*/  @!P1 IMAD.MOV.U32 R7, RZ, RZ, R3 ;  /* 0x000000ffff079224 */ /* 0x000fe400078e0003 */
[----:B------:R-:W-:Y:S02]  /*11c0*/  IMAD R2, R10, R2, R21 ;  /* 0x000000020a027224 */ /* 0x000fe400078e0215 */
[----:B------:R-:W-:-:S02]  /*11d0*/  IMAD R20, R5, R4, R13 ;  /* 0x0000000405147224 */ /* 0x000fc400078e020d */
[----:B------:R-:W-:Y:S02]  /*11e0*/  IMAD R21, R7, R10, R2 ;  /* 0x0000000a07157224 */ /* 0x000fe400078e0202 */
.L_x_15:
[----:B------:R-:W1:Y:S01]  /*11f0*/  LDCU UR4, c[0x0][0xb30] ;  /* 0x00016600ff0477ac */ /* 0x000e620008000800 */
[----:B------:R-:W2:Y:S08]  /*1200*/  S2UR UR37, SR_CgaCtaId ;  /* 0x00000000002579c3 */ /* 0x000eb00000008800 */
[----:B------:R-:W3:Y:S01]  /*1210*/  LDC R72, c[0x0][0xb24] ;  /* 0x0002c900ff487b82 */ /* 0x000ee20000000800 */
[----:B-1----:R-:W-:-:S09]  /*1220*/  UISETP.NE.AND UP1, UPT, UR4, 0x1, UPT ;  /* 0x000000010400788c */ /* 0x002fd2000bf25270 */
[----:B--2---:R-:W-:Y:S05]  /*1230*/  BRA.U UP1, `(.L_x_16) ;  /* 0x0000000101407547 */ /* 0x004fea000b800000 */
[----:B------:R-:W1:Y:S08]  /*1240*/  LDC.64 R4, c[0x0][0xb10] ;  /* 0x0002c400ff047b82 */ /* 0x000e700000000a00 */
[----:B------:R-:W2:Y:S08]  /*1250*/  LDC.64 R2, c[0x0][0xb18] ;  /* 0x0002c600ff027b82 */ /* 0x000eb00000000a00 */
[----:B------:R-:W4:Y:S08]  /*1260*/  LDC R6, c[0x0][0xb20] ;  /* 0x0002c800ff067b82 */ /* 0x000f300000000800 */
[----:B------:R-:W3:Y:S01]  /*1270*/  LDC R8, c[0x0][0xb0c] ;  /* 0x0002c300ff087b82 */ /* 0x000ee20000000800 */
[----:B-1----:R-:W-:-:S05]  /*1280*/  IMAD.HI.U32 R4, R21, R4, RZ ;  /* 0x0000000415047227 */ /* 0x002fca00078e00ff */
[----:B------:R-:W-:Y:S01]  /*1290*/  SHF.R.U32.HI R4, RZ, R5, R4 ;  /* 0x00000005ff047219 */ /* 0x000fe20000011604 */
[----:B--2---:R-:W-:Y:S01]  /*12a0*/  IMAD.HI.U32 R3, R20, R3, RZ ;  /* 0x0000000314037227 */ /* 0x004fe200078e00ff */
[----:B------:R-:W-:-:S04]  /*12b0*/  ISETP.NE.AND P0, PT, R2, 0x1, PT ;  /* 0x000000010200780c */ /* 0x000fc80003f05270 */
[----:B----4-:R-:W-:-:S04]  /*12c0*/  SHF.R.U32.HI R3, RZ, R6, R3 ;  /* 0x00000006ff037219 */ /* 0x010fc80000011603 */
[----:B------:R-:W-:Y:S02]  /*12d0*/  SEL R3, R20, R3, !P0 ;  /* 0x0000000314037207 */ /* 0x000fe40004000000 */
[----:B---3--:R-:W-:-:S04]  /*12e0*/  ISETP.NE.AND P1, PT, R8, 0x1, PT ;  /* 0x000000010800780c */ /* 0x008fc80003f25270 */
[----:B------:R-:W-:-:S05]  /*12f0*/  SEL R4, R21, R4, !P1 ;  /* 0x0000000415047207 */ /* 0x000fca0004800000 */
[----:B------:R-:W-:Y:S02]  /*1300*/  IMAD.IADD R5, R3, 0x1, -R4 ;  /* 0x0000000103057824 */ /* 0x000fe400078e0a04 */
[----:B------:R-:W-:Y:S02]  /*1310*/  IMAD.IADD R3, R4, 0x1, -R3 ;  /* 0x0000000104037824 */ /* 0x000fe400078e0a03 */
[----:B------:R-:W-:Y:S02]  /*1320*/  IMAD R21, R5, R8, R21 ;  /* 0x0000000805157224 */ /* 0x000fe400078e0215 */
[----:B------:R-:W-:-:S07]  /*1330*/  IMAD R20, R3, R2, R20 ;  /* 0x0000000203147224 */ /* 0x000fce00078e0214 */
.L_x_16:
[----:B------:R-:W-:Y:S01]  /*1340*/  BAR.SYNC.DEFER_BLOCKING 0x0 ;  /* 0x0000000000007b1d */ /* 0x000fe20000010000 */
[----:B------:R-:W-:Y:S01]  /*1350*/  UISETP.NE.AND UP1, UPT, UR8, 0x2, UPT ;  /* 0x000000020800788c */ /* 0x000fe2000bf25270 */
[----:B------:R-:W-:Y:S02]  /*1360*/  ISETP.NE.OR P5, PT, R0, 0x2, !P5 ;  /* 0x000000020000780c */ /* 0x000fe40006fa5670 */
[----:B------:R-:W-:-:S06]  /*1370*/  LOP3.LUT R2, R185, 0x1f, RZ, 0xc0, !PT ;  /* 0x0000001fb9027812 */ /* 0x000fcc00078ec0ff */
[----:B------:R-:W-:Y:S05]  /*1380*/  BRA.U UP1, `(.L_x_17) ;  /* 0x0000001101807547 */ /* 0x000fea000b800000 */
[----:B------:R-:W1:Y:S01]  /*1390*/  LDCU UR13, c[0x0][0x38c] ;  /* 0x00007180ff0d77ac */ /* 0x000e620008000800 */
[----:B------:R-:W2:Y:S01]  /*13a0*/  LDC R9, c[0x0][0x370] ;  /* 0x0000dc00ff097b82 */ /* 0x000ea20000000800 */
[----:B------:R-:W-:Y:S01]  /*13b0*/  PLOP3.LUT P1, PT, PT, PT, UP2, 0x80, 0x8 ;  /* 0x000000000008781c */ /* 0x000fe20003f2f028 */
[----:B------:R-:W-:Y:S01]  /*13c0*/  IMAD.MOV.U32 R15, RZ, RZ, 0x1 ;  /* 0x00000001ff0f7424 */ /* 0x000fe200078e00ff */
[----:B------:R-:W-:Y:S01]  /*13d0*/  ISETP.EQ.OR P4, PT, R2, RZ, P5 ;  /* 0x000000ff0200720c */ /* 0x000fe20002f82670 */
[----:B------:R-:W-:Y:S01]  /*13e0*/  IMAD.MOV.U32 R14, RZ, RZ, RZ ;  /* 0x000000ffff0e7224 */ /* 0x000fe200078e00ff */
[----:B------:R-:W-:Y:S02]  /*13f0*/  PLOP3.LUT P1, PT, P1, PT, PT, 0x8, 0x80 ;  /* 0x000000000080781c */ /* 0x000fe40000f2e170 */
[----:B------:R-:W-:Y:S01]  /*1400*/  CS2R R12, SRZ ;  /* 0x00000000000c7805 */ /* 0x000fe2000001ff00 */
[----:B------:R-:W-:Y:S01]  /*1410*/  IMAD.MOV.U32 R10, RZ, RZ, 0x1 ;  /* 0x00000001ff0a7424 */ /* 0x000fe200078e00ff */
[----:B------:R-:W4:Y:S01]  /*1420*/  LDC R0, c[0x0][0x374] ;  /* 0x0000dd00ff007b82 */ /* 0x000f220000000800 */
[----:B------:R-:W2:Y:S01]  /*1430*/  LDCU.64 UR22, c[0x0][0x348] ;  /* 0x00006900ff1677ac */ /* 0x000ea20008000a00 */
[----:B------:R-:W-:Y:S01]  /*1440*/  UMOV UR6, URZ ;  /* 0x000000ff00067c82 */ /* 0x000fe20008000000 */
[----:B-1----:R-:W-:-:S04]  /*1450*/  UIADD3 UR5, UPT, UPT, UR13, 0x3f, URZ ;  /* 0x0000003f0d057890 */ /* 0x002fc8000fffe0ff */
[----:B------:R-:W-:-:S04]  /*1460*/  USHF.R.S32.HI UR4, URZ, 0x1f, UR5 ;  /* 0x0000001fff047899 */ /* 0x000fc80008011405 */
[----:B------:R-:W-:-:S04]  /*1470*/  ULEA.HI UR4, UR4, UR5, URZ, 0x6 ;  /* 0x0000000504047291 */ /* 0x000fc8000f8f30ff */
[----:B------:R-:W-:Y:S02]  /*1480*/  USHF.R.S32.HI UR15, URZ, 0x6, UR4 ;  /* 0x00000006ff0f7899 */ /* 0x000fe40008011404 */
[----:B------:R-:W-:Y:S02]  /*1490*/  UIADD3 UR4, UPT, UPT, UR13, -0x1, URZ ;  /* 0xffffffff0d047890 */ /* 0x000fe4000fffe0ff */
[----:B------:R-:W-:Y:S02]  /*14a0*/  UISETP.LT.U32.AND UP0, UPT, UR15, 0x5, UPT ;  /* 0x000000050f00788c */ /* 0x000fe4000bf01070 */
[----:B------:R-:W-:Y:S02]  /*14b0*/  UISETP.GE.U32.AND UP1, UPT, UR4, -0x7f, UPT ;  /* 0xffffff810400788c */ /* 0x000fe4000bf26070 */
[----:B------:R-:W-:Y:S02]  /*14c0*/  USEL UR14, UR15, 0x5, UP0 ;  /* 0x000000050f0e7887 */ /* 0x000fe40008000000 */
[----:B------:R-:W-:-:S02]  /*14d0*/  UIADD3 UR13, UPT, UPT, UR13, 0x7e, URZ ;  /* 0x0000007e0d0d7890 */ /* 0x000fc4000fffe0ff */
[----:B------:R-:W-:Y:S02]  /*14e0*/  UIADD3 UR5, UPT, UPT, UR14, -0x1, URZ ;  /* 0xffffffff0e057890 */ /* 0x000fe4000fffe0ff */
[----:B------:R-:W-:-:S03]  /*14f0*/  UIADD3 UR7, UPT, UPT, UR15, -UR14, URZ ;  /* 0x8000000e0f077290 */ /* 0x000fc6000fffe0ff */
[----:B------:R-:W-:-:S04]  /*1500*/  @UP1 UIADD3 UR5, UPT, UPT, UR14, URZ, URZ ;  /* 0x000000ff0e051290 */ /* 0x000fc8000fffe0ff */
[----:B--2---:R-:W-:-:S12]  /*1510*/  UIADD3 UR5, UPT, UPT, UR5, 0x1, URZ ;  /* 0x0000000105057890 */ /* 0x004fd8000fffe0ff */
.L_x_35:
[----:B------:R-:W-:Y:S01]  /*1520*/  UISETP.NE.AND UP0, UPT, UR37, URZ, UPT ;  /* 0x000000ff2500728c */ /* 0x000fe2000bf05270 */
[----:B------:R-:W1:Y:S08]  /*1530*/  S2UR UR37, SR_CgaCtaId ;  /* 0x00000000002579c3 */ /* 0x000e700000008800 */
[----:B------:R-:W-:Y:S05]  /*1540*/  BRA.U UP0, `(.L_x_18) ;  /* 0x0000000100347547 */ /* 0x000fea000b800000 */
[----:B------:R-:W2:Y:S01]  /*1550*/  S2R R2, SR_CgaCtaId ;  /* 0x0000000000027919 */ /* 0x000ea20000008800 */
[----:B------:R-:W-:-:S04]  /*1560*/  MOV R3, 0x400 ;  /* 0x0000040000037802 */ /* 0x000fc80000000f00 */
[----:B--2---:R-:W-:Y:S02]  /*1570*/  LEA R3, R2, R3, 0x18 ;  /* 0x0000000302037211 */ /* 0x004fe400078ec0ff */
[----:B------:R-:W-:-:S03]  /*1580*/  SHF.L.U32 R2, R10, 0x1f, RZ ;  /* 0x0000001f0a027819 */ /* 0x000fc600000006ff */
[----:B------:R-:W-:-:S04]  /*1590*/  IMAD R3, R12, 0x8, R3 ;  /* 0x000000080c037824 */ /* 0x000fc800078e0203 */
[----:B------:R-:W2:Y:S02]  /*15a0*/  SYNCS.PHASECHK.TRANS64.TRYWAIT P0, [R3+URZ+0xf0], R2 ;  /* 0x0000f002030075a7 */ /* 0x000ea400080011ff */
[----:B--2---:R-:W-:Y:S05]  /*15b0*/  @!P0 BRA `(.L_x_19) ;  /* 0x0000009800788947 */ /* 0x004fea0003800000 */
.L_x_127:
[----:B------:R-:W-:Y:S01]  /*15c0*/  VIADD R12, R12, 0x1 ;  /* 0x000000010c0c7836 */ /* 0x000fe20000000000 */
[----:B------:R2:W-:Y:S04]  /*15d0*/  SYNCS.ARRIVE.TRANS64.A1T0 RZ, [R3+URZ+0xe0], RZ ;  /* 0x0000e0ff03ff79a7 */ /* 0x0005e800081000ff */
[----:B------:R-:W-:-:S04]  /*15e0*/  ISETP.NE.AND P0, PT, R12, 0x2, PT ;  /* 0x000000020c00780c */ /* 0x000fc80003f05270 */
[----:B------:R-:W-:Y:S02]  /*15f0*/  SEL R12, R12, RZ, P0 ;  /* 0x000000ff0c0c7207 */ /* 0x000fe40000000000 */
[----:B--2---:R-:W-:-:S04]  /*1600*/  SEL R3, RZ, 0x1, P0 ;  /* 0x00000001ff037807 */ /* 0x004fc80000000000 */
[----:B------:R-:W-:-:S07]  /*1610*/  LOP3.LUT R10, R10, R3, RZ, 0x3c, !PT ;  /* 0x000000030a0a7212 */ /* 0x000fce00078e3cff */
.L_x_18:
[----:B------:R-:W-:Y:S01]  /*1620*/  UMOV UR4, 0x400 ;  /* 0x0000040000047882 */ /* 0x000fe20000000000 */
[----:B------:R-:W-:Y:S01]  /*1630*/  SHF.L.U32 R2, R15, 0x1f, RZ ;  /* 0x0000001f0f027819 */ /* 0x000fe200000006ff */
[----:B-1----:R-:W-:Y:S01]  /*1640*/  ULEA UR4, UR37, UR4, 0x18 ;  /* 0x0000000425047291 */ /* 0x002fe2000f8ec0ff */
[----:B------:R-:W-:Y:S01]  /*1650*/  R2UR UR35, R21 ;  /* 0x00000000152372ca */ /* 0x000fe200000e0000 */
[----:B------:R-:W-:Y:S01]  /*1660*/  UISETP.GE.U32.AND UP0, UPT, UR13, 0x7f, UPT ;  /* 0x0000007f0d00788c */ /* 0x000fe2000bf06070 */
[----:B------:R-:W-:Y:S01]  /*1670*/  R2UR UR11, R20 ;  /* 0x00000000140b72ca */ /* 0x000fe200000e0000 */
[----:B------:R-:W-:Y:S01]  /*1680*/  ULEA UR8, UR6, UR4, 0x3 ;  /* 0x0000000406087291 */ /* 0x000fe2000f8e18ff */
[----:B------:R-:W-:-:S08]  /*1690*/  UMOV UR24, URZ ;  /* 0x000000ff00187c82 */ /* 0x000fd00008000000 */
[----:B------:R1:W2:Y:S01]  /*16a0*/  SYNCS.PHASECHK.TRANS64.TRYWAIT P0, [UR8+0x28], R2 ;  /* 0x00002802ff0075a7 */ /* 0x0002a20008001108 */
[----:B------:R-:W-:Y:S02]  /*16b0*/  USHF.L.U32 UR35, UR35, 0x7, URZ ;  /* 0x0000000723237899 */ /* 0x000fe400080006ff */
[----:B------:R-:W-:Y:S01]  /*16c0*/  USHF.L.U32 UR11, UR11, 0x8, URZ ;  /* 0x000000080b0b7899 */ /* 0x000fe200080006ff */
[----:B------:R-:W-:Y:S11]  /*16d0*/  BRA.U !UP0, `(.L_x_20) ;  /* 0x0000000108a87547 */ /* 0x000ff6000b800000 */
[----:B------:R-:W-:Y:S01]  /*16e0*/  UMOV UR16, URZ ;  /* 0x000000ff00107c82 */ /* 0x000fe20008000000 */
[----:B------:R-:W-:-:S05]  /*16f0*/  UMOV UR17, UR6 ;  /* 0x0000000600117c82 */ /* 0x000fca0008000000 */
.L_x_25:
[----:B-1----:R-:W-:Y:S01]  /*1700*/  ULEA UR33, UR17, UR4, 0x3 ;  /* 0x0000000411217291 */ /* 0x002fe2000f8e18ff */
[----:B--2---:R-:W-:Y:S01]  /*1710*/  @!P5 MOV R3, 0x6000 ;  /* 0x000060000003d802 */ /* 0x004fe20000000f00 */
[----:B--2---:R-:W-:Y:S10]  /*1720*/  @P0 BRA `(.L_x_21) ;  /* 0x00000000000c0947 */ /* 0x004ff40003800000 */
[----:B------:R-:W-:-:S04]  /*1730*/  SHF.L.U32 R5, R15, 0x1f, RZ ;  /* 0x0000001f0f057819 */ /* 0x000fc800000006ff */
[----:B------:R-:W2:Y:S02]  /*1740*/  SYNCS.PHASECHK.TRANS64.TRYWAIT P0, [UR33+0x28], R5 ;  /* 0x00002805ff0075a7 */ /* 0x000ea40008001121 */
[----:B--2---:R-:W-:Y:S05]  /*1750*/  @!P0 BRA `(.L_x_22) ;  /* 0x0000009800248947 */ /* 0x004fea0003800000 */
.L_x_21:
[----:B------:R2:W-:Y:S01]  /*1760*/  @!P5 SYNCS.ARRIVE.TRANS64 RZ, [UR33], R3 ;  /* 0x00000003ffffd9a7 */ /* 0x0005e20008000021 */
[----:B------:R-:W-:Y:S04]  /*1770*/  BSSY.RECONVERGENT B0, `(.L_x_23) ;  /* 0x0000003000007945 */ /* 0x000fe80003800200 */
[----:B------:R-:W-:Y:S05]  /*1780*/  @P4 BRA `(.L_x_24) ;  /* 0x0000000000044947 */ /* 0x000fea0003800000 */
[----:B------:R-:W-:Y:S05]  /*1790*/  BPT.TRAP 0x1 ;  /* 0x000000040000795c */ /* 0x000fea0000300000 */
.L_x_24:
[----:B------:R-:W-:Y:S05]  /*17a0*/  BSYNC.RECONVERGENT B0 ;  /* 0x0000000000007941 */ /* 0x000fea0003800200 */
.L_x_23:
[----:B------:R-:W-:Y:S02]  /*17b0*/  UIADD3 UR6, UPT, UPT, UR17, 0x1, URZ ;  /* 0x0000000111067890 */ /* 0x000fe4000fffe0ff */
[----:B------:R-:W-:Y:S02]  /*17c0*/  ULEA UR32, UR17, UR4, 0xd ;  /* 0x0000000411207291 */ /* 0x000fe4000f8e68ff */
[----:B------:R-:W-:Y:S02]  /*17d0*/  UISETP.NE.AND UP0, UPT, UR6, 0x5, UPT ;  /* 0x000000050600788c */ /* 0x000fe4000bf05270 */
[----:B------:R-:W-:Y:S02]  /*17e0*/  UIADD3 UR26, UP1, UPT, UR22, 0x80, URZ ;  /* 0x00000080161a7890 */ /* 0x000fe4000ff3e0ff */
[----:B------:R-:W-:Y:S02]  /*17f0*/  USEL UR9, URZ, 0x1, UP0 ;  /* 0x00000001ff097887 */ /* 0x000fe40008000000 */
[----:B------:R-:W-:-:S02]  /*1800*/  USEL UR6, UR6, URZ, UP0 ;  /* 0x000000ff06067287 */ /* 0x000fc40008000000 */
[----:B------:R-:W-:Y:S02]  /*1810*/  UIADD3 UR20, UP0, UPT, UR22, 0x180, URZ ;  /* 0x0000018016147890 */ /* 0x000fe4000ff1e0ff */
[----:B------:R-:W-:Y:S01]  /*1820*/  ULEA UR8, UR6, UR4, 0x3 ;  /* 0x0000000406087291 */ /* 0x000fe2000f8e18ff */
[----:B------:R-:W-:Y:S01]  /*1830*/  LOP3.LUT R15, R15, UR9, RZ, 0x3c, !PT ;  /* 0x000000090f0f7c12 */ /* 0x000fe2000f8e3cff */
[----:B------:R-:W-:Y:S02]  /*1840*/  USHF.L.U32 UR34, UR16, 0x6, URZ ;  /* 0x0000000610227899 */ /* 0x000fe400080006ff */
[----:B------:R-:W-:Y:S01]  /*1850*/  UIADD3.X UR27, UPT, UPT, URZ, UR23, URZ, UP1, !UPT ;  /* 0x00000017ff1b7290 */ /* 0x000fe20008ffe4ff */
[----:B-1----:R-:W-:Y:S01]  /*1860*/  SHF.L.U32 R2, R15, 0x1f, RZ ;  /* 0x0000001f0f027819 */ /* 0x002fe200000006ff */
[----:B------:R-:W-:Y:S02]  /*1870*/  UIADD3 UR32, UPT, UPT, UR32, 0xc400, URZ ;  /* 0x0000c40020207890 */ /* 0x000fe4000fffe0ff */
[----:B------:R-:W-:Y:S01]  /*1880*/  UIADD3.X UR21, UPT, UPT, URZ, UR23, URZ, UP0, !UPT ;  /* 0x00000017ff157290 */ /* 0x000fe200087fe4ff */
[----:B------:R1:W1:Y:S01]  /*1890*/  SYNCS.PHASECHK.TRANS64.TRYWAIT P0, [UR8+0x28], R2 ;  /* 0x00002802ff0075a7 */ /* 0x0002620008001108 */
[----:B------:R-:W-:Y:S01]  /*18a0*/  ULEA UR8, UR17, UR4, 0xe ;  /* 0x0000000411087291 */ /* 0x000fe2000f8e70ff */
[----:B------:R-:W-:Y:S01]  /*18b0*/  UMOV UR18, 0x0 ;  /* 0x0000000000127882 */ /* 0x000fe20000000000 */
[----:B------:R-:W-:-:S02]  /*18c0*/  UMOV UR19, 0x10000000 ;  /* 0x1000000000137882 */ /* 0x000fc40000000000 */
[----:B------:R-:W-:Y:S01]  /*18d0*/  UIADD3 UR8, UPT, UPT, UR8, 0x16400, URZ ;  /* 0x0001640008087890 */ /* 0x000fe2000fffe0ff */
[----:B------:R1:W-:Y:S01]  /*18e0*/  UTMALDG.3D [UR32], [UR26], desc[UR18] ;  /* 0x000012201a0075b4 */ /* 0x0003e20008011000 */
[----:B------:R-:W-:Y:S01]  /*18f0*/  UMOV UR12, UR36 ;  /* 0x00000024000c7c82 */ /* 0x000fe20008000000 */
[----:B------:R-:W-:Y:S01]  /*1900*/  UMOV UR9, UR33 ;  /* 0x0000002100097c82 */ /* 0x000fe20008000000 */
[----:B------:R-:W-:Y:S01]  /*1910*/  UMOV UR10, UR34 ;  /* 0x00000022000a7c82 */ /* 0x000fe20008000000 */
[----:B------:R-:W-:Y:S01]  /*1920*/  UIADD3 UR16, UPT, UPT, UR16, 0x1, URZ ;  /* 0x0000000110107890 */ /* 0x000fe2000fffe0ff */
[----:B------:R-:W-:Y:S01]  /*1930*/  UMOV UR24, UR5 ;  /* 0x0000000500187c82 */ /* 0x000fe20008000000 */
[----:B------:R-:W-:Y:S02]  /*1940*/  UMOV UR17, UR6 ;  /* 0x0000000600117c82 */ /* 0x000fe40008000000 */
[----:B------:R1:W-:Y:S01]  /*1950*/  UTMALDG.3D [UR8], [UR20], desc[UR18] ;  /* 0x00001208140075b4 */ /* 0x0003e20008011000 */
[----:B------:R-:W-:-:S09]  /*1960*/  UISETP.NE.AND UP0, UPT, UR16, UR5, UPT ;  /* 0x000000051000728c */ /* 0x000fd2000bf05270 */
[----:B------:R-:W-:Y:S05]  /*1970*/  BRA.U UP0, `(.L_x_25) ;  /* 0xfffffffd00607547 */ /* 0x000fea000b83ffff */
.L_x_20:
[----:B-1----:R-:W-:Y:S01]  /*1980*/  ULEA UR8, UR6, UR4, 0x3 ;  /* 0x0000000406087291 */ /* 0x002fe2000f8e18ff */
[----:B------:R-:W-:Y:S01]  /*1990*/  SHF.L.U32 R2, R15, 0x1f, RZ ;  /* 0x0000001f0f027819 */ /* 0x000fe200000006ff */
[----:B------:R-:W-:Y:S01]  /*19a0*/  @!P1 SYNCS.ARRIVE.TRANS64.A1T0 RZ, [UR4+0x98], RZ ;  /* 0x000098ffffff99a7 */ /* 0x000fe20008100004 */
[----:B------:R-:W-:-:S06]  /*19b0*/  UISETP.GT.AND UP0, UPT, UR15, UR14, UPT ;  /* 0x0000000e0f00728c */ /* 0x000fcc000bf04270 */
[----:B--2---:R1:W2:Y:S03]  /*19c0*/  SYNCS.PHASECHK.TRANS64.TRYWAIT P0, [UR8+0x28], R2 ;  /* 0x00002802ff0075a7 */ /* 0x0042a60008001108 */
[----:B------:R-:W-:Y:S05]  /*19d0*/  BRA.U !UP0, `(.L_x_26) ;  /* 0x0000000108ac7547 */ /* 0x000fea000b800000 */
[----:B------:R-:W-:Y:S01]  /*19e0*/  UIADD3 UR21, UPT, UPT, UR7, UR24, URZ ;  /* 0x0000001807157290 */ /* 0x000fe2000fffe0ff */
[----:B------:R-:W-:-:S11]  /*19f0*/  UMOV UR25, UR6 ;  /* 0x0000000600197c82 */ /* 0x000fd60008000000 */
.L_x_31:
[----:B-1----:R-:W-:Y:S01]  /*1a00*/  ULEA UR17, UR25, UR4, 0x3 ;  /* 0x0000000419117291 */ /* 0x002fe2000f8e18ff */
[----:B--2---:R-:W-:Y:S01]  /*1a10*/  @!P5 MOV R3, 0x6000 ;  /* 0x000060000003d802 */ /* 0x004fe20000000f00 */
[----:B--2---:R-:W-:Y:S10]  /*1a20*/  @P0 BRA `(.L_x_27) ;  /* 0x00000000000c0947 */ /* 0x004ff40003800000 */
[----:B------:R-:W-:-:S04]  /*1a30*/  SHF.L.U32 R5, R15, 0x1f, RZ ;  /* 0x0000001f0f057819 */ /* 0x000fc800000006ff */
[----:B------:R-:W2:Y:S02]  /*1a40*/  SYNCS.PHASECHK.TRANS64.TRYWAIT P0, [UR17+0x28], R5 ;  /* 0x00002805ff0075a7 */ /* 0x000ea40008001111 */
[----:B--2---:R-:W-:Y:S05]  /*1a50*/  @!P0 BRA `(.L_x_28) ;  /* 0x00000094007c8947 */ /* 0x004fea0003800000 */
.L_x_27:
[----:B------:R2:W-:Y:S01]  /*1a60*/  @!P5 SYNCS.ARRIVE.TRANS64 RZ, [UR17], R3 ;  /* 0x00000003ffffd9a7 */ /* 0x0005e20008000011 */
[----:B------:R-:W-:Y:S04]  /*1a70*/  BSSY.RECONVERGENT B0, `(.L_x_29) ;  /* 0x0000003000007945 */ /* 0x000fe80003800200 */
[----:B------:R-:W-:Y:S05]  /*1a80*/  @P4 BRA `(.L_x_30) ;  /* 0x0000000000044947 */ /* 0x000fea0003800000 */
[----:B------:R-:W-:Y:S05]  /*1a90*/  BPT.TRAP 0x1 ;  /* 0x000000040000795c */ /* 0x000fea0000300000 */
.L_x_30:
[----:B------:R-:W-:Y:S05]  /*1aa0*/  BSYNC.RECONVERGENT B0 ;  /* 0x0000000000007941 */ /* 0x000fea0003800200 */
.L_x_29:
        /* <DEDUP_REMOVED lines=10> */
[----:B------:R-:W-:Y:S01]  /*1b50*/  UIADD3 UR16, UPT, UPT, UR16, 0xc400, URZ ;  /* 0x0000c40010107890 */ /* 0x000fe2000fffe0ff */
[----:B-1----:R-:W-:Y:S01]  /*1b60*/  SHF.L.U32 R2, R15, 0x1f, RZ ;  /* 0x0000001f0f027819 */ /* 0x002fe200000006ff */
[----:B------:R-:W-:Y:S02]  /*1b70*/  UIADD3.X UR31, UPT, UPT, URZ, UR23, URZ, UP1, !UPT ;  /* 0x00000017ff1f7290 */ /* 0x000fe40008ffe4ff */
[----:B------:R-:W-:Y:S01]  /*1b80*/  UIADD3.X UR29, UPT, UPT, URZ, UR23, URZ, UP0, !UPT ;  /* 0x00000017ff1d7290 */ /* 0x000fe200087fe4ff */
[----:B------:R1:W1:Y:S01]  /*1b90*/  SYNCS.PHASECHK.TRANS64.TRYWAIT P0, [UR8+0x28], R2 ;  /* 0x00002802ff0075a7 */ /* 0x0002620008001108 */
[----:B------:R-:W-:Y:S01]  /*1ba0*/  ULEA UR8, UR25, UR4, 0xe ;  /* 0x0000000419087291 */ /* 0x000fe2000f8e70ff */
[----:B------:R-:W-:Y:S01]  /*1bb0*/  UMOV UR26, 0x0 ;  /* 0x00000000001a7882 */ /* 0x000fe20000000000 */
[----:B------:R-:W-:-:S02]  /*1bc0*/  UMOV UR27, 0x10000000 ;  /* 0x10000000001b7882 */ /* 0x000fc40000000000 */
[----:B------:R-:W-:Y:S01]  /*1bd0*/  UIADD3 UR8, UPT, UPT, UR8, 0x16400, URZ ;  /* 0x0001640008087890 */ /* 0x000fe2000fffe0ff */
[----:B------:R-:W-:Y:S01]  /*1be0*/  UMOV UR19, UR35 ;  /* 0x0000002300137c82 */ /* 0x000fe20008000000 */
[----:B------:R-:W-:Y:S01]  /*1bf0*/  UMOV UR20, UR36 ;  /* 0x0000002400147c82 */ /* 0x000fe20008000000 */
[----:B------:R-:W-:Y:S01]  /*1c00*/  UMOV UR12, UR36 ;  /* 0x00000024000c7c82 */ /* 0x000fe20008000000 */
[----:B------:R-:W-:Y:S01]  /*1c10*/  UMOV UR9, UR17 ;  /* 0x0000001100097c82 */ /* 0x000fe20008000000 */
[----:B------:R-:W-:Y:S01]  /*1c20*/  UMOV UR10, UR18 ;  /* 0x00000012000a7c82 */ /* 0x000fe20008000000 */
[----:B------:R1:W-:Y:S01]  /*1c30*/  UTMALDG.3D [UR16], [UR30], desc[UR26] ;  /* 0x00001a101e0075b4 */ /* 0x0003e20008011000 */
[----:B------:R-:W-:Y:S01]  /*1c40*/  UIADD3 UR24, UPT, UPT, UR24, 0x1, URZ ;  /* 0x0000000118187890 */ /* 0x000fe2000fffe0ff */
[----:B------:R-:W-:-:S03]  /*1c50*/  UMOV UR25, UR6 ;  /* 0x0000000600197c82 */ /* 0x000fc60008000000 */
[----:B------:R-:W-:Y:S01]  /*1c60*/  UISETP.NE.AND UP0, UPT, UR24, UR21, UPT ;  /* 0x000000151800728c */ /* 0x000fe2000bf05270 */
[----:B------:R1:W-:Y:S08]  /*1c70*/  UTMALDG.3D [UR8], [UR28], desc[UR26] ;  /* 0x00001a081c0075b4 */ /* 0x0003f00008011000 */
[----:B------:R-:W-:Y:S05]  /*1c80*/  BRA.U UP0, `(.L_x_31) ;  /* 0xfffffffd005c7547 */ /* 0x000fea000b83ffff */
.L_x_26:
[C---:B-1----:R-:W-:Y:S01]  /*1c90*/  LEA R2, R14.reuse, UR4, 0x3 ;  /* 0x000000040e027c11 */ /* 0x042fe2000f8e18ff */
[----:B------:R-:W-:Y:S01]  /*1ca0*/  NOP ;  /* 0x0000000000007918 */ /* 0x000fe20000000000 */
[----:B--2---:R-:W-:Y:S02]  /*1cb0*/  SHF.L.U32 R3, R13, 0x1f, RZ ;  /* 0x0000001f0d037819 */ /* 0x004fe400000006ff */
[----:B------:R-:W-:Y:S02]  /*1cc0*/  LEA R4, R14, UR4, 0x4 ;  /* 0x000000040e047c11 */ /* 0x000fe4000f8e20ff */
[----:B------:R-:W1:Y:S02]  /*1cd0*/  SYNCS.PHASECHK.TRANS64.TRYWAIT P0, [R2+URZ+0xa0], R3 ;  /* 0x0000a003020075a7 */ /* 0x000e6400080011ff */
[----:B-1----:R-:W-:Y:S05]  /*1ce0*/  @!P0 BRA `(.L_x_32) ;  /* 0x0000009000f08947 */ /* 0x002fea0003800000 */
.L_x_130:
[----:B------:R-:W2:Y:S01]  /*1cf0*/  LDS.128 R4, [R4+0x110] ;  /* 0x0001100004047984 */ /* 0x000ea20000000c00 */
[----:B---3--:R-:W-:Y:S01]  /*1d00*/  ISETP.GE.AND P0, PT, R72, 0x1, PT ;  /* 0x000000014800780c */ /* 0x008fe20003f06270 */
[----:B-1----:R-:W-:Y:S01]  /*1d10*/  VIADD R2, R2, 0xb0 ;  /* 0x000000b002027836 */ /* 0x002fe20000000000 */
[----:B------:R-:W-:Y:S01]  /*1d20*/  @!PT LDS RZ, [RZ] ;  /* 0x00000000fffff984 */ /* 0x000fe20000000800 */
[----:B------:R-:W-:Y:S01]  /*1d30*/  @!PT LDS RZ, [RZ] ;  /* 0x00000000fffff984 */ /* 0x000fe20000000800 */
[----:B------:R-:W-:Y:S01]  /*1d40*/  @!PT LDS RZ, [RZ] ;  /* 0x00000000fffff984 */ /* 0x000fe20000000800 */
[----:B------:R-:W-:Y:S01]  /*1d50*/  @!PT LDS RZ, [RZ] ;  /* 0x00000000fffff984 */ /* 0x000fe20000000800 */
[----:B------:R1:W-:Y:S06]  /*1d60*/  MEMBAR.ALL.CTA ;  /* 0x0000000000007992 */ /* 0x0003ec0000008000 */
[----:B-1----:R-:W1:Y:S01]  /*1d70*/  FENCE.VIEW.ASYNC.S ;  /* 0x00000000000073c6 */ /* 0x002e620000000000 */
[----:B------:R-:W-:-:S04]  /*1d80*/  PRMT R2, RZ, 0x654, R2 ;  /* 0x00000654ff027816 */ /* 0x000fc80000000002 */
[----:B-1----:R1:W-:Y:S01]  /*1d90*/  SYNCS.ARRIVE.TRANS64.RED.A1T0 RZ, [R2+URZ], RZ ;  /* 0x000000ff02ff79a7 */ /* 0x0023e200081004ff */
[----:B--2---:R-:W-:-:S13]  /*1da0*/  LOP3.LUT P2, RZ, R6, 0x1, RZ, 0xc0, !PT ;  /* 0x0000000106ff7812 */ /* 0x004fda000784c0ff */
[----:B------:R-:W-:Y:S01]  /*1db0*/  @P2 SHF.R.U32.HI R3, RZ, 0x10, R5 ;  /* 0x00000010ff032819 */ /* 0x000fe20000011605 */
[----:B------:R-:W-:Y:S01]  /*1dc0*/  VOTEU.ANY UP0, P2 ;  /* 0x0000000000ff7886 */ /* 0x000fe20001000100 */
[----:B------:R-:W-:Y:S02]  /*1dd0*/  @P2 MOV R11, R4 ;  /* 0x00000004000b2202 */ /* 0x000fe40000000f00 */
[----:B------:R-:W-:Y:S02]  /*1de0*/  @P2 R2UR.BROADCAST UR8, R3 ;  /* 0x00000000030822ca */ /* 0x000fe400008e0000 */
[----:B------:R-:W-:-:S11]  /*1df0*/  @P2 LOP3.LUT R8, R5, 0xffff, RZ, 0xc0, !PT ;  /* 0x0000ffff05082812 */ /* 0x000fd600078ec0ff */
[----:B------:R-:W-:Y:S01]  /*1e00*/  @UP0 UMOV UR36, UR8 ;  /* 0x0000000800240c82 */ /* 0x000fe20008000000 */
[----:B-1----:R-:W-:Y:S05]  /*1e10*/  @!P0 BRA `(.L_x_33) ;  /* 0x0000000000b88947 */ /* 0x002fea0003800000 */
[----:B------:R-:W4:Y:S01]  /*1e20*/  LDC.64 R4, c[0x0][0xb18] ;  /* 0x0002c600ff047b82 */ /* 0x000f220000000a00 */
[----:B------:R-:W-:-:S07]  /*1e30*/  ISETP.NE.AND P3, PT, R72, 0x1, PT ;  /* 0x000000014800780c */ /* 0x000fce0003f65270 */
[----:B------:R-:W1:Y:S08]  /*1e40*/  LDC.64 R6, c[0x0][0xb10] ;  /* 0x0002c400ff067b82 */ /* 0x000e700000000a00 */
[----:B------:R-:W2:Y:S08]  /*1e50*/  LDC R16, c[0x0][0xb20] ;  /* 0x0002c800ff107b82 */ /* 0x000eb00000000800 */
[----:B------:R-:W3:Y:S01]  /*1e60*/  LDC R18, c[0x0][0xb0c] ;  /* 0x0002c300ff127b82 */ /* 0x000ee20000000800 */
[----:B----4-:R-:W-:Y:S01]  /*1e70*/  IMAD.HI.U32 R17, R0, R5, RZ ;  /* 0x0000000500117227 */ /* 0x010fe200078e00ff */
[----:B------:R-:W-:-:S03]  /*1e80*/  ISETP.NE.AND P0, PT, R4, 0x1, PT ;  /* 0x000000010400780c */ /* 0x000fc60003f05270 */
[----:B------:R-:W-:-:S03]  /*1e90*/  IMAD.HI.U32 R5, R8, R5, RZ ;  /* 0x0000000508057227 */ /* 0x000fc600078e00ff */
[----:B------:R-:W4:Y:S01]  /*1ea0*/  LDC.64 R2, c[0x0][0xb28] ;  /* 0x0002ca00ff027b82 */ /* 0x000f220000000a00 */
[----:B-1----:R-:W-:-:S04]  /*1eb0*/  IMAD.HI.U32 R20, R9, R6, RZ ;  /* 0x0000000609147227 */ /* 0x002fc800078e00ff */
[----:B------:R-:W-:Y:S01]  /*1ec0*/  IMAD.HI.U32 R22, R11, R6, RZ ;  /* 0x000000060b167227 */ /* 0x000fe200078e00ff */
[----:B------:R-:W-:Y:S02]  /*1ed0*/  SHF.R.U32.HI R20, RZ, R7, R20 ;  /* 0x00000007ff147219 */ /* 0x000fe40000011614 */
[-C--:B--2---:R-:W-:Y:S02]  /*1ee0*/  SHF.R.U32.HI R17, RZ, R16.reuse, R17 ;  /* 0x00000010ff117219 */ /* 0x084fe40000011611 */
[----:B------:R-:W-:Y:S02]  /*1ef0*/  SHF.R.U32.HI R5, RZ, R16, R5 ;  /* 0x00000010ff057219 */ /* 0x000fe40000011605 */
[----:B------:R-:W-:Y:S02]  /*1f00*/  SEL R17, R0, R17, !P0 ;  /* 0x0000001100117207 */ /* 0x000fe40004000000 */
[----:B------:R-:W-:Y:S02]  /*1f10*/  SHF.R.U32.HI R22, RZ, R7, R22 ;  /* 0x00000007ff167219 */ /* 0x000fe40000011616 */
[----:B---3--:R-:W-:-:S02]  /*1f20*/  ISETP.NE.AND P1, PT, R18, 0x1, PT ;  /* 0x000000011200780c */ /* 0x008fc40003f25270 */
[----:B------:R-:W-:Y:S02]  /*1f30*/  SEL R5, R8, R5, !P0 ;  /* 0x0000000508057207 */ /* 0x000fe40004000000 */
[----:B------:R-:W-:Y:S02]  /*1f40*/  SEL R19, R9, R20, !P1 ;  /* 0x0000001409137207 */ /* 0x000fe40004800000 */
[----:B------:R-:W-:Y:S01]  /*1f50*/  SEL R7, R11, R22, !P1 ;  /* 0x000000160b077207 */ /* 0x000fe20004800000 */
[----:B----4-:R-:W-:-:S04]  /*1f60*/  IMAD.HI.U32 R20, R17, R2, RZ ;  /* 0x0000000211147227 */ /* 0x010fc800078e00ff */
[----:B------:R-:W-:Y:S01]  /*1f70*/  IMAD.HI.U32 R6, R19, R2, RZ ;  /* 0x0000000213067227 */ /* 0x000fe200078e00ff */
[----:B------:R-:W-:-:S04]  /*1f80*/  @P3 SHF.R.U32.HI R17, RZ, R3, R20 ;  /* 0x00000003ff113219 */ /* 0x000fc80000011614 */
[----:B------:R-:W-:Y:S01]  /*1f90*/  @P3 SHF.R.U32.HI R19, RZ, R3, R6 ;  /* 0x00000003ff133219 */ /* 0x000fe20000011606 */
[----:B------:R-:W-:-:S04]  /*1fa0*/  IMAD R17, R72, R17, RZ ;  /* 0x0000001148117224 */ /* 0x000fc800078e02ff */
[----:B------:R-:W-:Y:S01]  /*1fb0*/  IMAD R6, R72, R19, RZ ;  /* 0x0000001348067224 */ /* 0x000fe200078e02ff */
[C---:B------:R-:W-:Y:S02]  /*1fc0*/  ISETP.GE.AND P0, PT, R5.reuse, R17, PT ;  /* 0x000000110500720c */ /* 0x040fe40003f06270 */
[----:B------:R-:W-:Y:S02]  /*1fd0*/  IADD3 R17, PT, PT, -R5, RZ, RZ ;  /* 0x000000ff05117210 */ /* 0x000fe40007ffe1ff */
[----:B------:R-:W-:Y:S01]  /*1fe0*/  ISETP.GE.OR P0, PT, R7, R6, P0 ;  /* 0x000000060700720c */ /* 0x000fe20000706670 */
[----:B------:R-:W-:-:S04]  /*1ff0*/  IMAD.HI.U32 R6, R5, R2, RZ ;  /* 0x0000000205067227 */ /* 0x000fc800078e00ff */
[----:B------:R-:W-:Y:S01]  /*2000*/  IMAD R8, R4, R17, R8 ;  /* 0x0000001104087224 */ /* 0x000fe200078e0208 */
[----:B------:R-:W-:-:S04]  /*2010*/  SHF.R.U32.HI R6, RZ, R3, R6 ;  /* 0x00000003ff067219 */ /* 0x000fc80000011606 */
[----:B------:R-:W-:-:S03]  /*2020*/  SEL R6, R5, R6, !P3 ;  /* 0x0000000605067207 */ /* 0x000fc60005800000 */
[----:B------:R-:W-:-:S04]  /*2030*/  @!P0 IMAD.HI.U32 R16, R7, R2, RZ ;  /* 0x0000000207108227 */ /* 0x000fc800078e00ff */
[----:B------:R-:W-:Y:S01]  /*2040*/  IMAD.MOV R2, RZ, RZ, -R6 ;  /* 0x000000ffff027224 */ /* 0x000fe200078e0a06 */
[----:B------:R-:W-:-:S03]  /*2050*/  @!P0 SHF.R.U32.HI R16, RZ, R3, R16 ;  /* 0x00000003ff108219 */ /* 0x000fc60000011610 */
[----:B------:R-:W-:Y:S01]  /*2060*/  IMAD R2, R72, R2, R5 ;  /* 0x0000000248027224 */ /* 0x000fe200078e0205 */
        /* <DEDUP_REMOVED lines=9> */
.L_x_33:
[----:B------:R-:W1:Y:S02]  /*2100*/  LDCU UR8, c[0x0][0xb30] ;  /* 0x00016600ff0877ac */ /* 0x000e640008000800 */
[----:B-1----:R-:W-:-:S09]  /*2110*/  UISETP.NE.AND UP0, UPT, UR8, 0x1, UPT ;  /* 0x000000010800788c */ /* 0x002fd2000bf05270 */
[----:B------:R-:W-:Y:S05]  /*2120*/  BRA.U UP0, `(.L_x_34) ;  /* 0x0000000100407547 */ /* 0x000fea000b800000 */
[----:B------:R-:W1:Y:S08]  /*2130*/  LDC.64 R4, c[0x0][0xb10] ;  /* 0x0002c400ff047b82 */ /* 0x000e700000000a00 */
[----:B------:R-:W2:Y:S08]  /*2140*/  LDC.64 R2, c[0x0][0xb18] ;  /* 0x0002c600ff027b82 */ /* 0x000eb00000000a00 */
[----:B------:R-:W3:Y:S08]  /*2150*/  LDC R6, c[0x0][0xb20] ;  /* 0x0002c800ff067b82 */ /* 0x000ef00000000800 */
[----:B------:R-:W4:Y:S01]  /*2160*/  LDC R16, c[0x0][0xb0c] ;  /* 0x0002c300ff107b82 */ /* 0x000f220000000800 */
[----:B-1----:R-:W-:-:S05]  /*2170*/  IMAD.HI.U32 R4, R11, R4, RZ ;  /* 0x000000040b047227 */ /* 0x002fca00078e00ff */
[----:B------:R-:W-:Y:S01]  /*2180*/  SHF.R.U32.HI R4, RZ, R5, R4 ;  /* 0x00000005ff047219 */ /* 0x000fe20000011604 */
[----:B--2---:R-:W-:Y:S01]  /*2190*/  IMAD.HI.U32 R3, R8, R3, RZ ;  /* 0x0000000308037227 */ /* 0x004fe200078e00ff */
[----:B------:R-:W-:-:S04]  /*21a0*/  ISETP.NE.AND P0, PT, R2, 0x1, PT ;  /* 0x000000010200780c */ /* 0x000fc80003f05270 */
[----:B---3--:R-:W-:-:S04]  /*21b0*/  SHF.R.U32.HI R3, RZ, R6, R3 ;  /* 0x00000006ff037219 */ /* 0x008fc80000011603 */
[----:B------:R-:W-:Y:S02]  /*21c0*/  SEL R3, R8, R3, !P0 ;  /* 0x0000000308037207 */ /* 0x000fe40004000000 */
[----:B----4-:R-:W-:-:S04]  /*21d0*/  ISETP.NE.AND P1, PT, R16, 0x1, PT ;  /* 0x000000011000780c */ /* 0x010fc80003f25270 */
[----:B------:R-:W-:-:S05]  /*21e0*/  SEL R4, R11, R4, !P1 ;  /* 0x000000040b047207 */ /* 0x000fca0004800000 */
[----:B------:R-:W-:Y:S02]  /*21f0*/  IMAD.IADD R5, R3, 0x1, -R4 ;  /* 0x0000000103057824 */ /* 0x000fe400078e0a04 */
[----:B------:R-:W-:Y:S02]  /*2200*/  IMAD.IADD R3, R4, 0x1, -R3 ;  /* 0x0000000104037824 */ /* 0x000fe400078e0a03 */
[----:B------:R-:W-:Y:S02]  /*2210*/  IMAD R11, R5, R16, R11 ;  /* 0x00000010050b7224 */ /* 0x000fe400078e020b */
[----:B------:R-:W-:-:S07]  /*2220*/  IMAD R8, R3, R2, R8 ;  /* 0x0000000203087224 */ /* 0x000fce00078e0208 */
.L_x_34:
[----:B------:R-:W-:Y:S01]  /*2230*/  VIADD R14, R14, 0x1 ;  /* 0x000000010e0e7836 */ /* 0x000fe20000000000 */
[----:B------:R-:W-:Y:S01]  /*2240*/  PLOP3.LUT P1, PT, PT, PT, PT, 0x80, 0x8 ;  /* 0x000000000008781c */ /* 0x000fe20003f2f070 */
[----:B------:R-:W-:Y:S02]  /*2250*/  IMAD.IADD R21, R11, 0x1, R170 ;  /* 0x000000010b157824 */ /* 0x000fe400078e02aa */
[----:B------:R-:W-:Y:S01]  /*2260*/  IMAD.IADD R20, R8, 0x1, R147 ;  /* 0x0000000108147824 */ /* 0x000fe200078e0293 */
[----:B------:R-:W-:-:S04]  /*2270*/  ISETP.NE.AND P0, PT, R14, 0x2, PT ;  /* 0x000000020e00780c */ /* 0x000fc80003f05270 */
[----:B------:R-:W-:Y:S02]  /*2280*/  SEL R2, RZ, 0x1, P0 ;  /* 0x00000001ff027807 */ /* 0x000fe40000000000 */
[----:B------:R-:W-:Y:S02]  /*2290*/  SEL R14, R14, RZ, P0 ;  /* 0x000000ff0e0e7207 */ /* 0x000fe40000000000 */
[----:B------:R-:W-:Y:S01]  /*22a0*/  LOP3.LUT R13, R13, R2, RZ, 0x3c, !PT ;  /* 0x000000020d0d7212 */ /* 0x000fe200078e3cff */
[----:B------:R-:W-:Y:S06]  /*22b0*/  @P2 BRA `(.L_x_35) ;  /* 0xfffffff000982947 */ /* 0x000fec000383ffff */
[----:B------:R-:W-:Y:S01]  /*22c0*/  UIADD3 UR4, UPT, UPT, UR4, 0x28, URZ ;  /* 0x0000002804047890 */ /* 0x000fe2000fffe0ff */
[----:B------:R-:W-:-:S03]  /*22d0*/  SHF.L.U32 R3, R15, 0x1f, RZ ;  /* 0x0000001f0f037819 */ /* 0x000fc600000006ff */
[----:B------:R-:W-:-:S09]  /*22e0*/  ULEA UR5, UR6, UR4, 0x3 ;  /* 0x0000000406057291 */ /* 0x000fd2000f8e18ff */
[----:B------:R-:W1:Y:S02]  /*22f0*/  SYNCS.PHASECHK.TRANS64.TRYWAIT P0, [UR5], R3 ;  /* 0x00000003ff0075a7 */ /* 0x000e640008001105 */
[----:B-1----:R-:W-:Y:S05]  /*2300*/  @!P0 BRA `(.L_x_36) ;  /* 0x0000008c007c8947 */ /* 0x002fea0003800000 */
.L_x_132:
[----:B------:R-:W-:-:S04]  /*2310*/  UIADD3 UR6, UPT, UPT, UR6, 0x1, URZ ;  /* 0x0000000106067890 */ /* 0x000fc8000fffe0ff */
[----:B------:R-:W-:-:S04]  /*2320*/  UISETP.NE.AND UP0, UPT, UR6, 0x5, UPT ;  /* 0x000000050600788c */ /* 0x000fc8000bf05270 */
[----:B------:R-:W-:Y:S02]  /*2330*/  USEL UR7, URZ, 0x1, UP0 ;  /* 0x00000001ff077887 */ /* 0x000fe40008000000 */
[----:B------:R-:W-:-:S04]  /*2340*/  USEL UR6, UR6, URZ, UP0 ;  /* 0x000000ff06067287 */ /* 0x000fc80008000000 */
[----:B------:R-:W-:Y:S01]  /*2350*/  ULEA UR5, UR6, UR4, 0x3 ;  /* 0x0000000406057291 */ /* 0x000fe2000f8e18ff */
[----:B------:R-:W-:-:S04]  /*2360*/  LOP3.LUT R2, R15, UR7, RZ, 0x3c, !PT ;  /* 0x000000070f027c12 */ /* 0x000fc8000f8e3cff */
[----:B-1----:R-:W-:-:S04]  /*2370*/  SHF.L.U32 R3, R2, 0x1f, RZ ;  /* 0x0000001f02037819 */ /* 0x002fc800000006ff */
[----:B------:R-:W1:Y:S02]  /*2380*/  SYNCS.PHASECHK.TRANS64.TRYWAIT P0, [UR5], R3 ;  /* 0x00000003ff0075a7 */ /* 0x000e640008001105 */
[----:B-1----:R-:W-:Y:S05]  /*2390*/  @!P0 BRA `(.L_x_37) ;  /* 0x0000008c00708947 */ /* 0x002fea0003800000 */
.L_x_134:
        /* <DEDUP_REMOVED lines=9> */
.L_x_136:
        /* <DEDUP_REMOVED lines=9> */
.L_x_138:
[----:B------:R-:W-:-:S04]  /*24c0*/  UIADD3 UR6, UPT, UPT, UR6, 0x1, URZ ;  /* 0x0000000106067890 */ /* 0x000fc8000fffe0ff */
[----:B------:R-:W-:-:S04]  /*24d0*/  UISETP.NE.AND UP0, UPT, UR6, 0x5, UPT ;  /* 0x000000050600788c */ /* 0x000fc8000bf05270 */
[----:B------:R-:W-:Y:S02]  /*24e0*/  USEL UR5, URZ, 0x1, UP0 ;  /* 0x00000001ff057887 */ /* 0x000fe40008000000 */
[----:B------:R-:W-:-:S04]  /*24f0*/  USEL UR6, UR6, URZ, UP0 ;  /* 0x000000ff06067287 */ /* 0x000fc80008000000 */
[----:B------:R-:W-:Y:S01]  /*2500*/  ULEA UR6, UR6, UR4, 0x3 ;  /* 0x0000000406067291 */ /* 0x000fe2000f8e18ff */
[----:B-1----:R-:W-:-:S04]  /*2510*/  LOP3.LUT R3, R2, UR5, RZ, 0x3c, !PT ;  /* 0x0000000502037c12 */ /* 0x002fc8000f8e3cff */
[----:B------:R-:W-:Y:S01]  /*2520*/  SHF.L.U32 R3, R3, 0x1f, RZ ;  /* 0x0000001f03037819 */ /* 0x000fe200000006ff */
[----:B----4-:R-:W-:-:S07]  /*2530*/  IMAD.U32 R0, RZ, RZ, UR6 ;  /* 0x00000006ff007e24 */ /* 0x010fce000f8e00ff */
.L_x_40:
[----:B-1----:R1:W2:Y:S02]  /*2540*/  SYNCS.PHASECHK.TRANS64.TRYWAIT P0, [R0+URZ], R3 ;  /* 0x00000003000075a7 */ /* 0x0022a400080011ff */
[----:B--2---:R-:W-:Y:S05]  /*2550*/  @!P0 NANOSLEEP.SYNCS 0x989680 ;  /* 0x009896800000895d */ /* 0x004fea0003900000 */
[----:B------:R-:W2:Y:S02]  /*2560*/  @!P0 SYNCS.PHASECHK.TRANS64 P0, [R0+URZ], R3 ;  /* 0x00000003000085a7 */ /* 0x000ea400080010ff */
[----:B--2---:R-:W-:Y:S05]  /*2570*/  @P0 EXIT ;  /* 0x000000000000094d */ /* 0x004fea0003800000 */
[----:B------:R-:W-:Y:S05]  /*2580*/  BRA `(.L_x_40) ;  /* 0xfffffffc00ec7947 */ /* 0x000fea000383ffff */
.L_x_17:
[----:B------:R-:W-:-:S04]  /*2590*/  UISETP.NE.AND UP1, UPT, UR37, URZ, UPT ;  /* 0x000000ff2500728c */ /* 0x000fc8000bf25270 */
[----:B------:R-:W-:-:S09]  /*25a0*/  UISETP.NE.OR UP1, UPT, UR8, 0x1, UP1 ;  /* 0x000000010800788c */ /* 0x000fd20008f25670 */
[----:B------:R-:W-:Y:S05]  /*25b0*/  BRA.U UP1, `(.L_x_41) ;  /* 0x0000000501487547 */ /* 0x000fea000b800000 */
[----:B------:R-:W-:Y:S01]  /*25c0*/  ISETP.NE.AND P2, PT, R2, RZ, PT ;  /* 0x000000ff0200720c */ /* 0x000fe20003f45270 */
[----:B------:R-:W-:Y:S01]  /*25d0*/  IMAD.MOV.U32 R12, RZ, RZ, 0x1 ;  /* 0x00000001ff0c7424 */ /* 0x000fe200078e00ff */
[----:B------:R-:W-:Y:S02]  /*25e0*/  CS2R R10, SRZ ;  /* 0x00000000000a7805 */ /* 0x000fe4000001ff00 */
[----:B------:R-:W-:Y:S01]  /*25f0*/  CS2R R8, SRZ ;  /* 0x0000000000087805 */ /* 0x000fe2000001ff00 */
[----:B------:R-:W-:Y:S01]  /*2600*/  UMOV UR4, 0x400 ;  /* 0x0000040000047882 */ /* 0x000fe20000000000 */
[----:B------:R-:W-:Y:S01]  /*2610*/  UMOV UR6, URZ ;  /* 0x000000ff00067c82 */ /* 0x000fe20008000000 */
[----:B------:R-:W-:-:S12]  /*2620*/  ULEA UR37, UR37, UR4, 0x18 ;  /* 0x0000000425257291 */ /* 0x000fd8000f8ec0ff */
.L_x_45:
[----:B------:R-:W-:Y:S02]  /*2630*/  LEA R0, R8, UR37, 0x3 ;  /* 0x0000002508007c11 */ /* 0x000fe4000f8e18ff */
[----:B------:R-:W-:-:S03]  /*2640*/  SHF.L.U32 R5, R9, 0x1f, RZ ;  /* 0x0000001f09057819 */ /* 0x000fc600000006ff */
[----:B------:R-:W-:Y:S01]  /*2650*/  VIADD R4, R0, 0xf0 ;  /* 0x000000f000047836 */ /* 0x000fe20000000000 */
[----:B------:R-:W1:Y:S02]  /*2660*/  SYNCS.PHASECHK.TRANS64.TRYWAIT P0, [R0+URZ+0xe0], R5 ;  /* 0x0000e005000075a7 */ /* 0x000e6400080011ff */
[----:B-1----:R-:W-:Y:S05]  /*2670*/  @!P0 BRA `(.L_x_42) ;  /* 0x0000008c00008947 */ /* 0x002fea0003800000 */
.L_x_139:
[----:B------:R-:W-:Y:S01]  /*2680*/  ULEA UR5, UR6, UR37, 0x3 ;  /* 0x0000002506057291 */ /* 0x000fe2000f8e18ff */
[----:B------:R-:W-:Y:S02]  /*2690*/  PRMT R4, RZ, 0x654, R4 ;  /* 0x00000654ff047816 */ /* 0x000fe40000000004 */
[----:B-1----:R-:W-:Y:S01]  /*26a0*/  SHF.L.U32 R5, R12, 0x1f, RZ ;  /* 0x0000001f0c057819 */ /* 0x002fe200000006ff */
[----:B------:R-:W-:Y:S01]  /*26b0*/  UIADD3 UR4, UPT, UPT, UR5, 0xa0, URZ ;  /* 0x000000a005047890 */ /* 0x000fe2000fffe0ff */
[----:B------:R1:W-:Y:S05]  /*26c0*/  SYNCS.ARRIVE.TRANS64.RED.A1T0 RZ, [R4+URZ], RZ ;  /* 0x000000ff04ff79a7 */ /* 0x0003ea00081004ff */
[----:B------:R-:W-:Y:S01]  /*26d0*/  IMAD.U32 R7, RZ, RZ, UR4 ;  /* 0x00000004ff077e24 */ /* 0x000fe2000f8e00ff */
[----:B------:R-:W2:Y:S04]  /*26e0*/  SYNCS.PHASECHK.TRANS64.TRYWAIT P0, [UR5+0xb0], R5 ;  /* 0x0000b005ff0075a7 */ /* 0x000ea80008001105 */
[----:B------:R-:W-:Y:S01]  /*26f0*/  PRMT R6, R2, 0x654, R7 ;  /* 0x0000065402067816 */ /* 0x000fe20000000007 */
[----:B-1----:R-:W-:Y:S01]  /*2700*/  @!P2 IMAD.MOV.U32 R4, RZ, RZ, 0x10 ;  /* 0x00000010ff04a424 */ /* 0x002fe200078e00ff */
[----:B--2---:R-:W-:Y:S06]  /*2710*/  @!P0 BRA `(.L_x_43) ;  /* 0x0000008800ec8947 */ /* 0x004fec0003800000 */
.L_x_141:
[----:B------:R-:W-:Y:S01]  /*2720*/  ULEA UR4, UR6, UR37, 0x4 ;  /* 0x0000002506047291 */ /* 0x000fe2000f8e20ff */
[----:B------:R-:W-:Y:S01]  /*2730*/  SEL R3, R6, R3, !P2 ;  /* 0x0000000306037207 */ /* 0x000fe20005000000 */
[----:B------:R-:W-:Y:S01]  /*2740*/  UIADD3 UR5, UPT, UPT, UR5, 0xa0, URZ ;  /* 0x000000a005057890 */ /* 0x000fe2000fffe0ff */
[----:B-1----:R-:W-:Y:S01]  /*2750*/  LEA R0, R11, UR37, 0x3 ;  /* 0x000000250b007c11 */ /* 0x002fe2000f8e18ff */
[----:B------:R-:W-:Y:S01]  /*2760*/  UIADD3 UR4, UPT, UPT, UR4, 0x110, URZ ;  /* 0x0000011004047890 */ /* 0x000fe2000fffe0ff */
[----:B------:R-:W-:Y:S01]  /*2770*/  SHF.L.U32 R5, R10, 0x1f, RZ ;  /* 0x0000001f0a057819 */ /* 0x000fe200000006ff */
[----:B------:R1:W-:Y:S01]  /*2780*/  @!P2 SYNCS.ARRIVE.TRANS64.RED RZ, [R3+URZ], R4 ;  /* 0x0000000403ffa9a7 */ /* 0x0003e200080004ff */
[----:B------:R-:W-:Y:S01]  /*2790*/  UIADD3 UR6, UPT, UPT, UR6, 0x1, URZ ;  /* 0x0000000106067890 */ /* 0x000fe2000fffe0ff */
[----:B------:R-:W-:-:S03]  /*27a0*/  VIADD R8, R8, 0x1 ;  /* 0x0000000108087836 */ /* 0x000fc60000000000 */
[----:B------:R-:W-:Y:S02]  /*27b0*/  UISETP.NE.AND UP0, UPT, UR6, 0x2, UPT ;  /* 0x000000020600788c */ /* 0x000fe4000bf05270 */
[----:B------:R-:W-:Y:S06]  /*27c0*/  UGETNEXTWORKID.BROADCAST [UR4], [UR5] ;  /* 0x00000000040073ca */ /* 0x000fec0008000100 */
[----:B------:R-:W-:Y:S01]  /*27d0*/  USEL UR4, URZ, 0x1, UP0 ;  /* 0x00000001ff047887 */ /* 0x000fe20008000000 */
[----:B------:R-:W-:Y:S01]  /*27e0*/  ISETP.NE.AND P0, PT, R8, 0x2, PT ;  /* 0x000000020800780c */ /* 0x000fe20003f05270 */
[----:B------:R-:W-:Y:S01]  /*27f0*/  USEL UR6, UR6, URZ, UP0 ;  /* 0x000000ff06067287 */ /* 0x000fe20008000000 */
[----:B------:R-:W2:Y:S03]  /*2800*/  SYNCS.PHASECHK.TRANS64.TRYWAIT P1, [R0+URZ+0xa0], R5 ;  /* 0x0000a005000075a7 */ /* 0x000ea600080211ff */
[----:B------:R-:W-:Y:S01]  /*2810*/  LOP3.LUT R12, R12, UR4, RZ, 0x3c, !PT ;  /* 0x000000040c0c7c12 */ /* 0x000fe2000f8e3cff */
[----:B-12---:R-:W-:Y:S07]  /*2820*/  @!P1 BRA `(.L_x_44) ;  /* 0x0000008800c09947 */ /* 0x006fee0003800000 */
.L_x_142:
[C---:B------:R-:W-:Y:S01]  /*2830*/  LEA R4, R11.reuse, UR37, 0x4 ;  /* 0x000000250b047c11 */ /* 0x040fe2000f8e20ff */
[----:B-1----:R-:W-:Y:S01]  /*2840*/  VIADD R0, R0, 0xb0 ;  /* 0x000000b000007836 */ /* 0x002fe20000000000 */
[----:B------:R-:W-:Y:S01]  /*2850*/  SEL R8, R8, RZ, P0 ;  /* 0x000000ff08087207 */ /* 0x000fe20000000000 */
[----:B------:R-:W-:-:S03]  /*2860*/  VIADD R11, R11, 0x1 ;  /* 0x000000010b0b7836 */ /* 0x000fc60000000000 */
[----:B------:R-:W1:Y:S01]  /*2870*/  LDS.128 R4, [R4+0x110] ;  /* 0x0001100004047984 */ /* 0x000e620000000c00 */
[----:B------:R-:W-:Y:S02]  /*2880*/  PRMT R0, RZ, 0x654, R0 ;  /* 0x00000654ff007816 */ /* 0x000fe40000000000 */
[C---:B------:R-:W-:Y:S01]  /*2890*/  ISETP.NE.AND P1, PT, R11.reuse, 0x2, PT ;  /* 0x000000020b00780c */ /* 0x040fe20003f25270 */
[----:B------:R-:W-:Y:S01]  /*28a0*/  @!PT LDS RZ, [RZ] ;  /* 0x00000000fffff984 */ /* 0x000fe20000000800 */
[----:B------:R-:W-:Y:S01]  /*28b0*/  @!PT LDS RZ, [RZ] ;  /* 0x00000000fffff984 */ /* 0x000fe20000000800 */
[----:B------:R-:W-:Y:S01]  /*28c0*/  @!PT LDS RZ, [RZ] ;  /* 0x00000000fffff984 */ /* 0x000fe20000000800 */
[----:B------:R-:W-:Y:S01]  /*28d0*/  @!PT LDS RZ, [RZ] ;  /* 0x00000000fffff984 */ /* 0x000fe20000000800 */
[----:B------:R2:W-:Y:S06]  /*28e0*/  MEMBAR.ALL.CTA ;  /* 0x0000000000007992 */ /* 0x0005ec0000008000 */
[----:B--2---:R-:W2:Y:S01]  /*28f0*/  FENCE.VIEW.ASYNC.S ;  /* 0x00000000000073c6 */ /* 0x004ea20000000000 */
[----:B------:R-:W-:Y:S01]  /*2900*/  SEL R11, R11, RZ, P1 ;  /* 0x000000ff0b0b7207 */ /* 0x000fe20000800000 */
[----:B--2---:R2:W-:Y:S01]  /*2910*/  SYNCS.ARRIVE.TRANS64.RED.A1T0 RZ, [R0+URZ], RZ ;  /* 0x000000ff00ff79a7 */ /* 0x0045e200081004ff */
[----:B-1----:R-:W-:-:S02]  /*2920*/  LOP3.LUT P3, RZ, R6, 0x1, RZ, 0xc0, !PT ;  /* 0x0000000106ff7812 */ /* 0x002fc4000786c0ff */
[----:B------:R-:W-:-:S04]  /*2930*/  SEL R5, RZ, 0x1, P1 ;  /* 0x00000001ff057807 */ /* 0x000fc80000800000 */
[----:B------:R-:W-:Y:S02]  /*2940*/  LOP3.LUT R10, R10, R5, RZ, 0x3c, !PT ;  /* 0x000000050a0a7212 */ /* 0x000fe400078e3cff */
[----:B--2---:R-:W-:-:S04]  /*2950*/  SEL R0, RZ, 0x1, P0 ;  /* 0x00000001ff007807 */ /* 0x004fc80000000000 */
[----:B------:R-:W-:Y:S01]  /*2960*/  LOP3.LUT R9, R9, R0, RZ, 0x3c, !PT ;  /* 0x0000000009097212 */ /* 0x000fe200078e3cff */
[----:B------:R-:W-:Y:S06]  /*2970*/  @P3 BRA `(.L_x_45) ;  /* 0xfffffffc002c3947 */ /* 0x000fec000383ffff */
[----:B------:R-:W-:Y:S01]  /*2980*/  ULEA UR5, UR6, UR37, 0x3 ;  /* 0x0000002506057291 */ /* 0x000fe2000f8e18ff */
[----:B------:R-:W-:-:S08]  /*2990*/  SHF.L.U32 R3, R12, 0x1f, RZ ;  /* 0x0000001f0c037819 */ /* 0x000fd000000006ff */
[----:B------:R-:W1:Y:S02]  /*29a0*/  SYNCS.PHASECHK.TRANS64 P0, [UR5+0xb0], R3 ;  /* 0x0000b003ff0075a7 */ /* 0x000e640008001005 */
[----:B-1----:R-:W-:Y:S05]  /*29b0*/  @P0 BRA `(.L_x_46) ;  /* 0x0000000000080947 */ /* 0x002fea0003800000 */
[----:B------:R-:W1:Y:S02]  /*29c0*/  SYNCS.PHASECHK.TRANS64.TRYWAIT P0, [UR5+0xb0], R3 ;  /* 0x0000b003ff0075a7 */ /* 0x000e640008001105 */
[----:B-1----:R-:W-:Y:S05]  /*29d0*/  @!P0 BRA `(.L_x_47) ;  /* 0x0000008800688947 */ /* 0x002fea0003800000 */
.L_x_46:
[----:B------:R-:W-:-:S04]  /*29e0*/  UIADD3 UR4, UPT, UPT, UR6, 0x1, URZ ;  /* 0x0000000106047890 */ /* 0x000fc8000fffe0ff */
[----:B------:R-:W-:-:S04]  /*29f0*/  UISETP.NE.AND UP0, UPT, UR4, 0x2, UPT ;  /* 0x000000020400788c */ /* 0x000fc8000bf05270 */
[----:B------:R-:W-:Y:S02]  /*2a00*/  USEL UR7, URZ, 0x1, UP0 ;  /* 0x00000001ff077887 */ /* 0x000fe40008000000 */
[----:B------:R-:W-:-:S04]  /*2a10*/  USEL UR4, UR4, URZ, UP0 ;  /* 0x000000ff04047287 */ /* 0x000fc80008000000 */
[----:B------:R-:W-:Y:S01]  /*2a20*/  ULEA UR4, UR4, UR37, 0x3 ;  /* 0x0000002504047291 */ /* 0x000fe2000f8e18ff */
[----:B-1----:R-:W-:-:S04]  /*2a30*/  LOP3.LUT R3, R12, UR7, RZ, 0x3c, !PT ;  /* 0x000000070c037c12 */ /* 0x002fc8000f8e3cff */
[----:B------:R-:W-:-:S04]  /*2a40*/  SHF.L.U32 R0, R3, 0x1f, RZ ;  /* 0x0000001f03007819 */ /* 0x000fc800000006ff */
[----:B------:R-:W1:Y:S02]  /*2a50*/  SYNCS.PHASECHK.TRANS64 P0, [UR4+0xb0], R0 ;  /* 0x0000b000ff0075a7 */ /* 0x000e640008001004 */
[----:B-1----:R-:W-:Y:S05]  /*2a60*/  @P0 EXIT ;  /* 0x000000000000094d */ /* 0x002fea0003800000 */
[----:B------:R-:W-:Y:S02]  /*2a70*/  SHF.L.U32 R3, R3, 0x1f, RZ ;  /* 0x0000001f03037819 */ /* 0x000fe400000006ff */
[----:B------:R-:W-:-:S07]  /*2a80*/  MOV R0, UR4 ;  /* 0x0000000400007c02 */ /* 0x000fce0008000f00 */
.L_x_48:
[----:B-1----:R1:W2:Y:S02]  /*2a90*/  SYNCS.PHASECHK.TRANS64.TRYWAIT P0, [R0+URZ+0xb0], R3 ;  /* 0x0000b003000075a7 */ /* 0x0022a400080011ff */
[----:B--2---:R-:W-:Y:S05]  /*2aa0*/  @!P0 NANOSLEEP.SYNCS 0x989680 ;  /* 0x009896800000895d */ /* 0x004fea0003900000 */
[----:B------:R-:W2:Y:S02]  /*2ab0*/  @!P0 SYNCS.PHASECHK.TRANS64 P0, [R0+URZ+0xb0], R3 ;  /* 0x0000b003000085a7 */ /* 0x000ea400080010ff */
[----:B--2---:R-:W-:Y:S05]  /*2ac0*/  @P0 EXIT ;  /* 0x000000000000094d */ /* 0x004fea0003800000 */
[----:B------:R-:W-:Y:S05]  /*2ad0*/  BRA `(.L_x_48) ;  /* 0xfffffffc00ec7947 */ /* 0x000fea000383ffff */
.L_x_41:
[----:B------:R-:W-:-:S09]  /*2ae0*/  UISETP.NE.AND UP1, UPT, UR8, URZ, UPT ;  /* 0x000000ff0800728c */ /* 0x000fd2000bf25270 */
[----:B------:R-:W-:Y:S05]  /*2af0*/  BRA.U UP1, `(.L_x_49) ;  /* 0x0000000d01347547 */ /* 0x000fea000b800000 */
[----:B------:R-:W-:Y:S01]  /*2b00*/  UMOV UR4, 0x40 ;  /* 0x0000004000047882 */ /* 0x000fe20000000000 */
[----:B------:R-:W-:Y:S01]  /*2b10*/  NOP ;  /* 0x0000000000007918 */ /* 0x000fe20000000000 */
[----:B------:R-:W-:Y:S01]  /*2b20*/  ULEA UR4, UR37, UR4, 0x18 ;  /* 0x0000000425047291 */ /* 0x000fe2000f8ec0ff */
[----:B------:R-:W-:Y:S02]  /*2b30*/  UMOV UR5, 0x400 ;  /* 0x0000040000057882 */ /* 0x000fe40000000000 */
[----:B------:R-:W-:-:S06]  /*2b40*/  ULEA UR37, UR37, UR5, 0x18 ;  /* 0x0000000525257291 */ /* 0x000fcc000f8ec0ff */
[----:B------:R-:W1:Y:S02]  /*2b50*/  LDS.U8 R0, [UR4+0x1c] ;  /* 0x00001c04ff007984 */ /* 0x000e640008000000 */
[----:B-1----:R-:W-:-:S13]  /*2b60*/  ISETP.NE.AND P0, PT, R0, RZ, PT ;  /* 0x000000ff0000720c */ /* 0x002fda0003f05270 */
[----:B------:R-:W-:Y:S05]  /*2b70*/  @P0 BRA `(.L_x_50) ;  /* 0x0000000000580947 */ /* 0x000fea0003800000 */
[----:B------:R-:W-:-:S13]  /*2b80*/  ELECT P0, URZ, PT ;  /* 0x0000000000ff782f */ /* 0x000fda0003800000 */
[----:B------:R-:W-:Y:S05]  /*2b90*/  @!P0 BRA `(.L_x_51) ;  /* 0x0000000000608947 */ /* 0x000fea0003800000 */
[----:B------:R-:W-:Y:S01]  /*2ba0*/  UMOV UR5, 0x10 ;  /* 0x0000001000057882 */ /* 0x000fe20000000000 */
[----:B------:R-:W-:Y:S01]  /*2bb0*/  HFMA2 R0, -RZ, RZ, 0, 5.9604644775390625e-08 ;  /* 0x00000001ff007431 */ /* 0x000fe200000001ff */
[----:B------:R-:W-:-:S03]  /*2bc0*/  MOV R2, 0xffff ;  /* 0x0000ffff00027802 */ /* 0x000fc60000000f00 */
[----:B------:R-:W-:Y:S04]  /*2bd0*/  DEPBAR.LE SB1, 0x36 ;  /* 0x00009d800000791a */ /* 0x000fe80000000000 */
[----:B------:R-:W1:Y:S02]  /*2be0*/  UTCATOMSWS.FIND_AND_SET.ALIGN UP0, UR5, UR5 ;  /* 0x00000005000575e3 */ /* 0x000e640008000800 */
[----:B-1----:R-:W-:Y:S01]  /*2bf0*/  MOV R3, UR5 ;  /* 0x0000000500037c02 */ /* 0x002fe20008000f00 */
[----:B------:R-:W-:Y:S06]  /*2c00*/  BRA.U UP0, `(.L_x_52) ;  /* 0x0000000100187547 */ /* 0x000fec000b800000 */
.L_x_53:
[----:B------:R-:W-:Y:S05]  /*2c10*/  NANOSLEEP 0x64 ;  /* 0x000000640000795d */ /* 0x000fea0003800000 */
[----:B------:R-:W-:-:S05]  /*2c20*/  UMOV UR5, 0x10 ;  /* 0x0000001000057882 */ /* 0x000fca0000000000 */
[----:B------:R-:W-:Y:S04]  /*2c30*/  DEPBAR.LE SB1, 0x36 ;  /* 0x00009d800000791a */ /* 0x000fe80000000000 */
[----:B------:R-:W1:Y:S02]  /*2c40*/  UTCATOMSWS.FIND_AND_SET.ALIGN UP0, UR5, UR5 ;  /* 0x00000005000575e3 */ /* 0x000e640008000800 */
[----:B-1----:R-:W-:Y:S01]  /*2c50*/  MOV R3, UR5 ;  /* 0x0000000500037c02 */ /* 0x002fe20008000f00 */
[----:B------:R-:W-:Y:S05]  /*2c60*/  BRA.U !UP0, `(.L_x_53) ;  /* 0xfffffffd08e87547 */ /* 0x000fea000b83ffff */
.L_x_52:
[-C--:B------:R-:W-:Y:S02]  /*2c70*/  SHF.L.U32 R2, R2, R3.reuse, RZ ;  /* 0x0000000302027219 */ /* 0x080fe400000006ff */
[----:B------:R-:W-:Y:S01]  /*2c80*/  SHF.L.U32 R0, R0, R3, RZ ;  /* 0x0000000300007219 */ /* 0x000fe200000006ff */
[----:B------:R-:W-:Y:S02]  /*2c90*/  IMAD.SHL.U32 R3, R3, 0x20, RZ ;  /* 0x0000002003037824 */ /* 0x000fe400078e00ff */
[----:B------:R1:W-:Y:S04]  /*2ca0*/  ATOMS.OR RZ, [UR4+0x14], R2 ;  /* 0x00001402ffff798c */ /* 0x0003e8000b000004 */
[----:B------:R1:W-:Y:S04]  /*2cb0*/  ATOMS.OR RZ, [UR4+0x18], R0 ;  /* 0x00001800ffff798c */ /* 0x0003e8000b000004 */
[----:B------:R1:W-:Y:S01]  /*2cc0*/  STS [UR37+0x130], R3 ;  /* 0x00013003ff007988 */ /* 0x0003e20008000825 */
[----:B------:R-:W-:Y:S05]  /*2cd0*/  BRA `(.L_x_51) ;  /* 0x0000000000107947 */ /* 0x000fea0003800000 */
.L_x_50:
[----:B------:R-:W-:Y:S02]  /*2ce0*/  MOV R0, 0xffffffff ;  /* 0xffffffff00007802 */ /* 0x000fe40000000f00 */
[----:B------:R-:W-:-:S03]  /*2cf0*/  MOV R2, 0x2d20 ;  /* 0x00002d2000027802 */ /* 0x000fc60000000f00 */
[----:B------:R1:W-:Y:S04]  /*2d00*/  STS [UR37+0x130], R0 ;  /* 0x00013000ff007988 */ /* 0x0003e80008000825 */
[----:B-1-3-5:R-:W-:Y:S05]  /*2d10*/  CALL.REL.NOINC `($__internal_1_$__cuda_sm10x_tcgen05_guardrail_trap_phase_invalid_during_alloc) ;  /* 0x0000008c007c7944 */ /* 0x02afea0003c00000 */
.L_x_51:
[----:B------:R-:W-:Y:S05]  /*2d20*/  WARPSYNC.ALL ;  /* 0x0000000000007948 */ /* 0x000fea0003800000 */
[----:B------:R-:W2:Y:S01]  /*2d30*/  S2UR UR6, SR_CgaCtaId ;  /* 0x00000000000679c3 */ /* 0x000ea20000008800 */
[----:B------:R-:W-:Y:S01]  /*2d40*/  UMOV UR4, 0x400 ;  /* 0x0000040000047882 */ /* 0x000fe20000000000 */
[----:B------:R-:W-:-:S06]  /*2d50*/  NOP ;  /* 0x0000000000007918 */ /* 0x000fcc0000000000 */
[----:B------:R-:W-:Y:S06]  /*2d60*/  BAR.ARV 0x6, 0xa0 ;  /* 0x0182800000007b1d */ /* 0x000fec0000002000 */
[----:B------:R-:W4:Y:S01]  /*2d70*/  LDCU UR7, c[0x0][0x38c] ;  /* 0x00007180ff0777ac */ /* 0x000f220008000800 */
[----:B------:R-:W-:Y:S01]  /*2d80*/  IMAD.MOV.U32 R11, RZ, RZ, 0x1 ;  /* 0x00000001ff0b7424 */ /* 0x000fe200078e00ff */
[----:B------:R-:W-:Y:S01]  /*2d90*/  CS2R R8, SRZ ;  /* 0x0000000000087805 */ /* 0x000fe2000001ff00 */
[----:B------:R-:W-:Y:S01]  /*2da0*/  IMAD.MOV.U32 R10, RZ, RZ, RZ ;  /* 0x000000ffff0a7224 */ /* 0x000fe200078e00ff */
[----:B------:R-:W-:Y:S01]  /*2db0*/  UMOV UR18, URZ ;  /* 0x000000ff00127c82 */ /* 0x000fe20008000000 */
[----:B------:R-:W-:Y:S01]  /*2dc0*/  UMOV UR17, URZ ;  /* 0x000000ff00117c82 */ /* 0x000fe20008000000 */
[----:B------:R-:W-:Y:S01]  /*2dd0*/  UMOV UR22, 0x0 ;  /* 0x0000000000167882 */ /* 0x000fe20000000000 */
[----:B------:R-:W-:Y:S01]  /*2de0*/  UMOV UR23, 0x8400010 ;  /* 0x0840001000177882 */ /* 0x000fe20000000000 */
[----:B------:R-:W-:Y:S01]  /*2df0*/  UMOV UR20, 0x0 ;  /* 0x0000000000147882 */ /* 0x000fe20000000000 */
[----:B------:R-:W-:Y:S01]  /*2e00*/  UMOV UR21, 0x8400010 ;  /* 0x0840001000157882 */ /* 0x000fe20000000000 */
[----:B--2---:R-:W-:Y:S01]  /*2e10*/  ULEA UR6, UR6, UR4, 0x18 ;  /* 0x0000000406067291 */ /* 0x004fe2000f8ec0ff */
[----:B------:R-:W2:Y:S03]  /*2e20*/  LDCU UR4, c[0x0][0x38c] ;  /* 0x00007180ff0477ac */ /* 0x000ea60008000800 */
[----:B------:R-:W-:-:S02]  /*2e30*/  UIADD3 UR11, UPT, UPT, UR6, 0xc400, URZ ;  /* 0x0000c400060b7890 */ /* 0x000fc4000fffe0ff */
[----:B----4-:R-:W-:-:S03]  /*2e40*/  UIADD3 UR7, UPT, UPT, UR7, 0x3f, URZ ;  /* 0x0000003f07077890 */ /* 0x010fc6000fffe0ff */
[----:B-1----:R-:W1:Y:S01]  /*2e50*/  LDS R0, [UR6+0x130] ;  /* 0x00013006ff007984 */ /* 0x002e620008000800 */
[----:B------:R-:W-:Y:S02]  /*2e60*/  UIADD3 UR12, UPT, UPT, UR6, 0x16400, URZ ;  /* 0x00016400060c7890 */ /* 0x000fe4000fffe0ff */
[----:B------:R-:W-:Y:S02]  /*2e70*/  USHF.R.S32.HI UR5, URZ, 0x1f, UR7 ;  /* 0x0000001fff057899 */ /* 0x000fe40008011407 */
[----:B------:R-:W-:Y:S02]  /*2e80*/  USHF.R.U32.HI UR11, URZ, 0x4, UR11 ;  /* 0x00000004ff0b7899 */ /* 0x000fe4000801160b */
[----:B------:R-:W-:Y:S02]  /*2e90*/  ULEA.HI UR5, UR5, UR7, URZ, 0x6 ;  /* 0x0000000705057291 */ /* 0x000fe4000f8f30ff */
[----:B------:R-:W-:Y:S02]  /*2ea0*/  USHF.R.U32.HI UR12, URZ, 0x4, UR12 ;  /* 0x00000004ff0c7899 */ /* 0x000fe4000801160c */
[----:B------:R-:W-:-:S02]  /*2eb0*/  USHF.R.S32.HI UR5, URZ, 0x6, UR5 ;  /* 0x00000006ff057899 */ /* 0x000fc40008011405 */
[----:B------:R-:W-:Y:S02]  /*2ec0*/  ULOP3.LUT UR11, UR11, 0x3fff, URZ, 0xc0, !UPT ;  /* 0x00003fff0b0b7892 */ /* 0x000fe4000f8ec0ff */
[----:B------:R-:W-:Y:S02]  /*2ed0*/  UISETP.LT.AND UP0, UPT, UR5, 0x1, UPT ;  /* 0x000000010500788c */ /* 0x000fe4000bf01270 */
[----:B------:R-:W-:Y:S02]  /*2ee0*/  ULOP3.LUT UR12, UR12, 0x3fff, URZ, 0xc0, !UPT ;  /* 0x00003fff0c0c7892 */ /* 0x000fe4000f8ec0ff */
[----:B------:R-:W-:Y:S02]  /*2ef0*/  USEL UR10, UR5, 0x1, !UP0 ;  /* 0x00000001050a7887 */ /* 0x000fe4000c000000 */
[----:B------:R-:W-:Y:S02]  /*2f00*/  ULOP3.LUT UR11, UR11, 0x10000, URZ, 0xfc, !UPT ;  /* 0x000100000b0b7892 */ /* 0x000fe4000f8efcff */
[----:B------:R-:W-:-:S02]  /*2f10*/  ULOP3.LUT UR12, UR12, 0x10000, URZ, 0xfc, !UPT ;  /* 0x000100000c0c7892 */ /* 0x000fc4000f8efcff */
[----:B------:R-:W-:Y:S02]  /*2f20*/  UIADD3 UR10, UPT, UPT, -UR10, URZ, URZ ;  /* 0x000000ff0a0a7290 */ /* 0x000fe4000fffe1ff */
[----:B--2---:R-:W-:Y:S01]  /*2f30*/  UISETP.GE.AND UP3, UPT, UR4, 0x1, UPT ;  /* 0x000000010400788c */ /* 0x004fe2000bf66270 */
[----:B-1----:R-:W-:-:S15]  /*2f40*/  R2UR UR19, R0 ;  /* 0x00000000001372ca */ /* 0x002fde00000e0000 */
.L_x_60:
[----:B------:R-:W-:Y:S02]  /*2f50*/  LEA R0, R10, UR6, 0x3 ;  /* 0x000000060a007c11 */ /* 0x000fe4000f8e18ff */
[----:B------:R-:W-:Y:S02]  /*2f60*/  SHF.L.U32 R5, R9, 0x1f, RZ ;  /* 0x0000001f09057819 */ /* 0x000fe400000006ff */
[----:B------:R-:W-:Y:S01]  /*2f70*/  PLOP3.LUT P0, PT, PT, PT, UP3, 0x80, 0x8 ;  /* 0x000000000008781c */ /* 0x000fe20003f0f038 */
[----:B------:R-:W-:Y:S01]  /*2f80*/  VIADD R3, R0, 0xb0 ;  /* 0x000000b000037836 */ /* 0x000fe20000000000 */
[----:B-1----:R-:W1:Y:S02]  /*2f90*/  SYNCS.PHASECHK.TRANS64.TRYWAIT P1, [R0+URZ+0xa0], R5 ;  /* 0x0000a005000075a7 */ /* 0x002e6400080211ff */
[----:B-1--4-:R-:W-:Y:S09]  /*2fa0*/  @!P1 BRA `(.L_x_54) ;  /* 0x00000084000c9947 */ /* 0x012ff20003800000 */
.L_x_144:
[----:B------:R-:W-:Y:S01]  /*2fb0*/  LEA R4, R10, UR6, 0x4 ;  /* 0x000000060a047c11 */ /* 0x000fe2000f8e20ff */
[----:B------:R-:W-:Y:S01]  /*2fc0*/  @UP3 ULEA UR4, UR17, UR6, 0x3 ;  /* 0x0000000611043291 */ /* 0x000fe2000f8e18ff */
[----:B------:R-:W-:Y:S01]  /*2fd0*/  PLOP3.LUT P2, PT, PT, PT, PT, 0x80, 0x8 ;  /* 0x000000000008781c */ /* 0x000fe20003f4f070 */
[----:B------:R-:W-:Y:S01]  /*2fe0*/  ULEA UR8, UR18, UR6, 0x3 ;  /* 0x0000000612087291 */ /* 0x000fe2000f8e18ff */
[----:B------:R-:W-:Y:S01]  /*2ff0*/  PRMT R3, RZ, 0x654, R3 ;  /* 0x00000654ff037816 */ /* 0x000fe20000000003 */
[----:B------:R-:W-:Y:S01]  /*3000*/  ULEA UR9, UR18, UR19, 0x8 ;  /* 0x0000001312097291 */ /* 0x000fe2000f8e40ff */
[----:B-1----:R-:W1:Y:S01]  /*3010*/  LDS.128 R4, [R4+0x110] ;  /* 0x0001100004047984 */ /* 0x002e620000000c00 */
[----:B------:R-:W-:Y:S02]  /*3020*/  @P0 SHF.L.U32 R2, R8, 0x1f, RZ ;  /* 0x0000001f08020819 */ /* 0x000fe400000006ff */
[----:B------:R-:W-:Y:S01]  /*3030*/  SHF.L.U32 R0, R11, 0x1f, RZ ;  /* 0x0000001f0b007819 */ /* 0x000fe200000006ff */
[----:B------:R-:W-:Y:S01]  /*3040*/  @!PT LDS RZ, [RZ] ;  /* 0x00000000fffff984 */ /* 0x000fe20000000800 */
[----:B------:R-:W-:Y:S01]  /*3050*/  @!PT LDS RZ, [RZ] ;  /* 0x00000000fffff984 */ /* 0x000fe20000000800 */
[----:B------:R-:W-:Y:S01]  /*3060*/  @!PT LDS RZ, [RZ] ;  /* 0x00000000fffff984 */ /* 0x000fe20000000800 */
[----:B------:R-:W-:Y:S01]  /*3070*/  @!PT LDS RZ, [RZ] ;  /* 0x00000000fffff984 */ /* 0x000fe20000000800 */
[----:B------:R2:W-:Y:S06]  /*3080*/  MEMBAR.ALL.CTA ;  /* 0x0000000000007992 */ /* 0x0005ec0000008000 */
[----:B--2---:R-:W2:Y:S02]  /*3090*/  FENCE.VIEW.ASYNC.S ;  /* 0x00000000000073c6 */ /* 0x004ea40000000000 */
[----:B--2---:R2:W-:Y:S01]  /*30a0*/  SYNCS.ARRIVE.TRANS64.RED.A1T0 RZ, [R3+URZ], RZ ;  /* 0x000000ff03ff79a7 */ /* 0x0045e200081004ff */
[----:B------:R2:W4:Y:S01]  /*30b0*/  @P0 SYNCS.PHASECHK.TRANS64.TRYWAIT P2, [UR4], R2 ;  /* 0x00000002ff0005a7 */ /* 0x0005220008041104 */
[----:B-1----:R-:W-:Y:S01]  /*30c0*/  LOP3.LUT P1, RZ, R6, 0x1, RZ, 0xc0, !PT ;  /* 0x0000000106ff7812 */ /* 0x002fe2000782c0ff */
[----:B------:R-:W1:Y:S02]  /*30d0*/  SYNCS.PHASECHK.TRANS64.TRYWAIT P0, [UR8+0xd0], R0 ;  /* 0x0000d000ff0075a7 */ /* 0x000e640008001108 */
[----:B-12-4-:R-:W-:Y:S10]  /*30e0*/  @!P0 BRA `(.L_x_55) ;  /* 0x0000008000d08947 */ /* 0x016ff40003800000 */
.L_x_146:
[----:B------:R-:W-:Y:S01]  /*30f0*/  IADD3 R10, PT, PT, R10, 0x1, RZ ;  /* 0x000000010a0a7810 */ /* 0x000fe20007ffe0ff */
[----:B------:R-:W-:Y:S06]  /*3100*/  BRA.U !UP3, `(.L_x_56) ;  /* 0x000000010b987547 */ /* 0x000fec000b800000 */
[----:B------:R-:W-:Y:S01]  /*3110*/  UPLOP3.LUT UP4, UPT, UPT, UPT, UPT, 0x40, 0x4 ;  /* 0x000000000004789c */ /* 0x000fe20003f8e870 */
[----:B------:R-:W-:Y:S01]  /*3120*/  UMOV UR16, UR10 ;  /* 0x0000000a00107c82 */ /* 0x000fe20008000000 */
[----:B------:R-:W-:Y:S01]  /*3130*/  UMOV UR15, UR5 ;  /* 0x00000005000f7c82 */ /* 0x000fe20008000000 */
[----:B------:R-:W-:-:S08]  /*3140*/  UMOV UR14, UR17 ;  /* 0x00000011000e7c82 */ /* 0x000fd00008000000 */
.L_x_59:
[----:B------:R-:W-:Y:S02]  /*3150*/  UIADD3 UR16, UPT, UPT, UR16, 0x1, URZ ;  /* 0x0000000110107890 */ /* 0x000fe4000fffe0ff */
[----:B--2---:R-:W-:Y:S02]  /*3160*/  ULEA UR7, UR14, UR6, 0x3 ;  /* 0x000000060e077291 */ /* 0x004fe4000f8e18ff */
[----:B------:R-:W-:Y:S01]  /*3170*/  UISETP.NE.AND UP0, UPT, UR16, URZ, UPT ;  /* 0x000000ff1000728c */ /* 0x000fe2000bf05270 */
[----:B----4-:R-:W-:Y:S10]  /*3180*/  @P2 BRA `(.L_x_57) ;  /* 0x00000000000c2947 */ /* 0x010ff40003800000 */
[----:B-1----:R-:W-:Y:S04]  /*3190*/  SHF.L.U32 R3, R8, 0x1f, RZ ;  /* 0x0000001f08037819 */ /* 0x002fe800000006ff */
[----:B------:R-:W1:Y:S02]  /*31a0*/  SYNCS.PHASECHK.TRANS64.TRYWAIT P0, [UR7], R3 ;  /* 0x00000003ff0075a7 */ /* 0x000e640008001107 */
[----:B-1----:R-:W-:Y:S05]  /*31b0*/  @!P0 BRA `(.L_x_58) ;  /* 0x0000008000b48947 */ /* 0x002fea0003800000 */
.L_x_57:
[----:B------:R-:W-:Y:S01]  /*31c0*/  UISETP.NE.AND UP1, UPT, UR15, 0x1, UPT ;  /* 0x000000010f00788c */ /* 0x000fe2000bf25270 */
[----:B------:R-:W-:Y:S01]  /*31d0*/  PLOP3.LUT P2, PT, PT, PT, PT, 0x80, 0x8 ;  /* 0x000000000008781c */ /* 0x000fe20003f4f070 */
[----:B------:R-:W-:Y:S02]  /*31e0*/  UIADD3 UR17, UPT, UPT, UR14, 0x1, URZ ;  /* 0x000000010e117890 */ /* 0x000fe4000fffe0ff */
[----:B------:R-:W-:Y:S02]  /*31f0*/  ULEA UR24, UR14, UR12, 0xa ;  /* 0x0000000c0e187291 */ /* 0x000fe4000f8e50ff */
[----:B------:R-:W-:Y:S01]  /*3200*/  UISETP.NE.AND UP2, UPT, UR17, 0x5, UPT ;  /* 0x000000051100788c */ /* 0x000fe2000bf45270 */
[----:B------:R-:W-:Y:S01]  /*3210*/  PLOP3.LUT P0, PT, PT, PT, UP1, 0x80, 0x8 ;  /* 0x000000000008781c */ /* 0x000fe20003f0f018 */
[----:B------:R-:W-:Y:S02]  /*3220*/  ULEA UR26, UR14, UR11, 0x9 ;  /* 0x0000000b0e1a7291 */ /* 0x000fe4000f8e48ff */
[----:B------:R-:W-:Y:S02]  /*3230*/  USEL UR13, URZ, 0x1, UP2 ;  /* 0x00000001ff0d7887 */ /* 0x000fe40009000000 */
[----:B------:R-:W-:Y:S02]  /*3240*/  USEL UR17, UR17, URZ, UP2 ;  /* 0x000000ff11117287 */ /* 0x000fe40009000000 */
[----:B------:R-:W-:Y:S02]  /*3250*/  UIADD3 UR30, UPT, UPT, UR24, 0x2, URZ ;  /* 0x00000002181e7890 */ /* 0x000fe4000fffe0ff */
[----:B------:R-:W-:Y:S01]  /*3260*/  @UP1 ULEA UR4, UR17, UR6, 0x3 ;  /* 0x0000000611041291 */ /* 0x000fe2000f8e18ff */
[----:B------:R-:W-:Y:S01]  /*3270*/  LOP3.LUT R8, R8, UR13, RZ, 0x3c, !PT ;  /* 0x0000000d08087c12 */ /* 0x000fe2000f8e3cff */
[----:B------:R-:W-:Y:S02]  /*3280*/  UIADD3 UR28, UPT, UPT, UR26, 0x2, URZ ;  /* 0x000000021a1c7890 */ /* 0x000fe4000fffe0ff */
[----:B------:R-:W-:Y:S01]  /*3290*/  UIADD3 UR7, UPT, UPT, UR7, 0x28, URZ ;  /* 0x0000002807077890 */ /* 0x000fe2000fffe0ff */
[----:B-1----:R-:W-:Y:S01]  /*32a0*/  @P0 SHF.L.U32 R0, R8, 0x1f, RZ ;  /* 0x0000001f08000819 */ /* 0x002fe200000006ff */
[----:B------:R-:W-:Y:S01]  /*32b0*/  UMOV UR25, 0x80004020 ;  /* 0x8000402000197882 */ /* 0x000fe20000000000 */
[----:B------:R-:W-:Y:S01]  /*32c0*/  UMOV UR27, 0x80004020 ;  /* 0x80004020001b7882 */ /* 0x000fe20000000000 */
[----:B------:R-:W-:Y:S01]  /*32d0*/  UMOV UR31, 0x80004020 ;  /* 0x80004020001f7882 */ /* 0x000fe20000000000 */
[----:B------:R2:W4:Y:S01]  /*32e0*/  @P0 SYNCS.PHASECHK.TRANS64.TRYWAIT P2, [UR4], R0 ;  /* 0x00000000ff0005a7 */ /* 0x0005220008041104 */
[----:B------:R-:W-:Y:S01]  /*32f0*/  UIADD3 UR15, UPT, UPT, UR15, -0x1, URZ ;  /* 0xffffffff0f0f7890 */ /* 0x000fe2000fffe0ff */
[----:B------:R2:W-:Y:S01]  /*3300*/  UTCQMMA gdesc[UR26], gdesc[UR24], tmem[UR9], tmem[UR22], idesc[UR23], UP4 ;  /* 0x00ff16181a0075ea */ /* 0x0005e2000a000309 */
[----:B------:R-:W-:Y:S01]  /*3310*/  UPLOP3.LUT UP4, UPT, UPT, UPT, UPT, 0x80, 0x8 ;  /* 0x000000000008789c */ /* 0x000fe20003f8f070 */
[----:B------:R-:W-:Y:S01]  /*3320*/  UMOV UR29, 0x80004020 ;  /* 0x80004020001d7882 */ /* 0x000fe20000000000 */
[----:B------:R-:W-:Y:S01]  /*3330*/  UMOV UR14, UR17 ;  /* 0x00000011000e7c82 */ /* 0x000fe20008000000 */
[----:B------:R2:W-:Y:S01]  /*3340*/  UTCQMMA gdesc[UR28], gdesc[UR30], tmem[UR9], tmem[UR20], idesc[UR21], UPT ;  /* 0x00ff141e1c0075ea */ /* 0x0005e2000b800309 */
[----:B------:R2:W-:Y:S01]  /*3350*/  UTCBAR [UR7], URZ ;  /* 0x000000ff070073e9 */ /* 0x0005e200080000ff */
[----:B------:R-:W-:Y:S06]  /*3360*/  BRA.U UP0, `(.L_x_59) ;  /* 0xfffffffd00787547 */ /* 0x000fec000b83ffff */
.L_x_56:
[----:B------:R-:W-:Y:S01]  /*3370*/  UIADD3 UR18, UPT, UPT, UR18, 0x1, URZ ;  /* 0x0000000112127890 */ /* 0x000fe2000fffe0ff */
[C---:B------:R-:W-:Y:S01]  /*3380*/  ISETP.NE.AND P0, PT, R10.reuse, 0x2, PT ;  /* 0x000000020a00780c */ /* 0x040fe20003f05270 */
[----:B------:R-:W-:Y:S02]  /*3390*/  UIADD3 UR8, UPT, UPT, UR8, 0xc0, URZ ;  /* 0x000000c008087890 */ /* 0x000fe4000fffe0ff */
[----:B------:R-:W-:Y:S01]  /*33a0*/  UISETP.NE.AND UP0, UPT, UR18, 0x2, UPT ;  /* 0x000000021200788c */ /* 0x000fe2000bf05270 */
[----:B-12---:R-:W-:Y:S02]  /*33b0*/  SEL R0, RZ, 0x1, P0 ;  /* 0x00000001ff007807 */ /* 0x006fe40000000000 */
[----:B------:R-:W-:Y:S01]  /*33c0*/  SEL R10, R10, RZ, P0 ;  /* 0x000000ff0a0a7207 */ /* 0x000fe20000000000 */
[----:B------:R-:W-:Y:S01]  /*33d0*/  USEL UR4, URZ, 0x1, UP0 ;  /* 0x00000001ff047887 */ /* 0x000fe20008000000 */
[----:B------:R-:W-:Y:S01]  /*33e0*/  LOP3.LUT R9, R9, R0, RZ, 0x3c, !PT ;  /* 0x0000000009097212 */ /* 0x000fe200078e3cff */
[----:B------:R-:W-:Y:S01]  /*33f0*/  USEL UR18, UR18, URZ, UP0 ;  /* 0x000000ff12127287 */ /* 0x000fe20008000000 */
[----:B------:R1:W-:Y:S03]  /*3400*/  UTCBAR [UR8], URZ ;  /* 0x000000ff080073e9 */ /* 0x0003e600080000ff */
[----:B------:R-:W-:Y:S01]  /*3410*/  LOP3.LUT R11, R11, UR4, RZ, 0x3c, !PT ;  /* 0x000000040b0b7c12 */ /* 0x000fe2000f8e3cff */
[----:B------:R-:W-:Y:S07]  /*3420*/  @P1 BRA `(.L_x_60) ;  /* 0xfffffff800c81947 */ /* 0x000fee000383ffff */
[----:B------:R-:W2:Y:S01]  /*3430*/  S2UR UR4, SR_CgaCtaId ;  /* 0x00000000000479c3 */ /* 0x000ea20000008800 */
[----:B------:R-:W-:Y:S01]  /*3440*/  ELECT P0, URZ, PT ;  /* 0x0000000000ff782f */ /* 0x000fe20003800000 */
[----:B------:R-:W-:Y:S01]  /*3450*/  IMAD.MOV.U32 R0, RZ, RZ, 0x1 ;  /* 0x00000001ff007424 */ /* 0x000fe200078e00ff */
[----:B------:R-:W-:Y:S01]  /*3460*/  UIADD3 UR6, UPT, UPT, UR6, 0xd0, URZ ;  /* 0x000000d006067890 */ /* 0x000fe2000fffe0ff */
[----:B------:R-:W-:Y:S01]  /*3470*/  SHF.L.U32 R3, R11, 0x1f, RZ ;  /* 0x0000001f0b037819 */ /* 0x000fe200000006ff */
[----:B------:R-:W-:-:S03]  /*3480*/  UMOV UR5, 0x40 ;  /* 0x0000004000057882 */ /* 0x000fc60000000000 */
[----:B------:R-:W-:Y:S01]  /*3490*/  UVIRTCOUNT.DEALLOC.SMPOOL 0x80 ;  /* 0x000000800000784c */ /* 0x000fe20000000000 */
[----:B--2---:R-:W-:Y:S02]  /*34a0*/  ULEA UR4, UR4, UR5, 0x18 ;  /* 0x0000000504047291 */ /* 0x004fe4000f8ec0ff */
[----:B------:R-:W-:-:S07]  /*34b0*/  ULEA UR5, UR18, UR6, 0x3 ;  /* 0x0000000612057291 */ /* 0x000fce000f8e18ff */
[----:B------:R2:W-:Y:S02]  /*34c0*/  @P0 STS.U8 [UR4+0x1c], R0 ;  /* 0x00001c00ff000988 */ /* 0x0005e40008000004 */
[----:B------:R-:W3:Y:S02]  /*34d0*/  SYNCS.PHASECHK.TRANS64.TRYWAIT P0, [UR5], R3 ;  /* 0x00000003ff0075a7 */ /* 0x000ee40008001105 */
[----:B--23--:R-:W-:Y:S05]  /*34e0*/  @!P0 BRA `(.L_x_61) ;  /* 0x0000008000008947 */ /* 0x00cfea0003800000 */
.L_x_149:
[----:B------:R-:W-:-:S04]  /*34f0*/  UIADD3 UR7, UPT, UPT, UR18, 0x1, URZ ;  /* 0x0000000112077890 */ /* 0x000fc8000fffe0ff */
[----:B------:R-:W-:-:S04]  /*3500*/  UISETP.NE.AND UP0, UPT, UR7, 0x2, UPT ;  /* 0x000000020700788c */ /* 0x000fc8000bf05270 */
[----:B------:R-:W-:Y:S02]  /*3510*/  USEL UR5, URZ, 0x1, UP0 ;  /* 0x00000001ff057887 */ /* 0x000fe40008000000 */
[----:B------:R-:W-:-:S04]  /*3520*/  USEL UR7, UR7, URZ, UP0 ;  /* 0x000000ff07077287 */ /* 0x000fc80008000000 */
[----:B------:R-:W-:Y:S01]  /*3530*/  ULEA UR7, UR7, UR6, 0x3 ;  /* 0x0000000607077291 */ /* 0x000fe2000f8e18ff */
[----:B--2---:R-:W-:-:S04]  /*3540*/  LOP3.LUT R3, R11, UR5, RZ, 0x3c, !PT ;  /* 0x000000050b037c12 */ /* 0x004fc8000f8e3cff */
[----:B------:R-:W-:-:S04]  /*3550*/  SHF.L.U32 R3, R3, 0x1f, RZ ;  /* 0x0000001f03037819 */ /* 0x000fc800000006ff */
[----:B------:R-:W2:Y:S02]  /*3560*/  SYNCS.PHASECHK.TRANS64.TRYWAIT P0, [UR7], R3 ;  /* 0x00000003ff0075a7 */ /* 0x000ea40008001107 */
[----:B--2---:R-:W-:Y:S05]  /*3570*/  @!P0 BRA `(.L_x_62) ;  /* 0x0000007c00f48947 */ /* 0x004fea0003800000 */
.L_x_151:
[----:B------:R-:W-:Y:S01]  /*3580*/  NOP ;  /* 0x0000000000007918 */ /* 0x000fe20000000000 */
[----:B--2---:R-:W2:Y:S01]  /*3590*/  LDS R0, [UR4+0x14] ;  /* 0x00001404ff007984 */ /* 0x004ea20008000800 */
[----:B------:R-:W-:Y:S01]  /*35a0*/  ULOP3.LUT UR6, UR19, 0xffff, URZ, 0xc0, !UPT ;  /* 0x0000ffff13067892 */ /* 0x000fe2000f8ec0ff */
[----:B-1----:R-:W-:Y:S01]  /*35b0*/  UMOV UR8, 0xffff ;  /* 0x0000ffff00087882 */ /* 0x002fe20000000000 */
[----:B------:R-:W-:Y:S02]  /*35c0*/  UMOV UR5, 0x1 ;  /* 0x0000000100057882 */ /* 0x000fe40000000000 */
[----:B------:R-:W-:-:S04]  /*35d0*/  USHF.R.U32.HI UR6, URZ, 0x5, UR6 ;  /* 0x00000005ff067899 */ /* 0x000fc80008011606 */
[----:B------:R-:W-:Y:S02]  /*35e0*/  USHF.L.U32 UR8, UR8, UR6, URZ ;  /* 0x0000000608087299 */ /* 0x000fe400080006ff */
[----:B------:R-:W-:-:S04]  /*35f0*/  USHF.L.U32 UR5, UR5, UR6, URZ ;  /* 0x0000000605057299 */ /* 0x000fc800080006ff */
[----:B--2---:R-:W-:-:S04]  /*3600*/  LOP3.LUT R0, R0, UR8, RZ, 0xc0, !PT ;  /* 0x0000000800007c12 */ /* 0x004fc8000f8ec0ff */
[----:B------:R-:W-:-:S13]  /*3610*/  ISETP.NE.AND P0, PT, R0, UR8, PT ;  /* 0x0000000800007c0c */ /* 0x000fda000bf05270 */
[----:B------:R-:W-:Y:S05]  /*3620*/  @P0 BRA `(.L_x_63) ;  /* 0x0000000000580947 */ /* 0x000fea0003800000 */
[----:B------:R-:W1:Y:S02]  /*3630*/  LDS R0, [UR4+0x18] ;  /* 0x00001804ff007984 */ /* 0x000e640008000800 */
[----:B-1----:R-:W-:-:S04]  /*3640*/  LOP3.LUT R0, R0, UR5, RZ, 0xc0, !PT ;  /* 0x0000000500007c12 */ /* 0x002fc8000f8ec0ff */
[----:B------:R-:W-:-:S13]  /*3650*/  ISETP.NE.AND P0, PT, R0, UR5, PT ;  /* 0x0000000500007c0c */ /* 0x000fda000bf05270 */
[----:B------:R-:W-:Y:S05]  /*3660*/  @P0 BRA `(.L_x_64) ;  /* 0x00000000003c0947 */ /* 0x000fea0003800000 */
[----:B------:R-:W1:Y:S01]  /*3670*/  S2R R2, SR_LANEID ;  /* 0x0000000000027919 */ /* 0x000e620000000000 */
[----:B------:R-:W-:Y:S01]  /*3680*/  ULOP3.LUT UR8, URZ, UR8, URZ, 0x33, !UPT ;  /* 0x00000008ff087292 */ /* 0x000fe2000f8e33ff */
[----:B------:R-:W-:Y:S01]  /*3690*/  LOP3.LUT R4, RZ, UR5, RZ, 0x33, !PT ;  /* 0x00000005ff047c12 */ /* 0x000fe2000f8e33ff */
[----:B------:R-:W-:Y:S02]  /*36a0*/  VOTEU.ANY UR7, UPT, PT ;  /* 0x0000000000077886 */ /* 0x000fe400038e0100 */
[----:B------:R-:W-:Y:S01]  /*36b0*/  UFLO.U32 UR7, UR7 ;  /* 0x00000007000772bd */ /* 0x000fe200080e0000 */
[----:B------:R-:W2:Y:S01]  /*36c0*/  REDUX UR5, R4 ;  /* 0x00000000040573c4 */ /* 0x000ea20000000000 */
[----:B------:R-:W-:-:S06]  /*36d0*/  IMAD.U32 R0, RZ, RZ, UR8 ;  /* 0x00000008ff007e24 */ /* 0x000fcc000f8e00ff */
[----:B------:R3:W-:Y:S01]  /*36e0*/  UTCATOMSWS.AND URZ, UR8 ;  /* 0x0000000800ff79e3 */ /* 0x0007e20008000000 */
[----:B------:R-:W4:Y:S01]  /*36f0*/  REDUX UR6, R0 ;  /* 0x00000000000673c4 */ /* 0x000f220000000000 */
[----:B-1----:R-:W-:Y:S01]  /*3700*/  ISETP.EQ.U32.AND P0, PT, R2, UR7, PT ;  /* 0x0000000702007c0c */ /* 0x002fe2000bf02070 */
[----:B--2---:R-:W-:Y:S01]  /*3710*/  IMAD.U32 R2, RZ, RZ, UR5 ;  /* 0x00000005ff027e24 */ /* 0x004fe2000f8e00ff */
[----:B----4-:R-:W-:-:S11]  /*3720*/  MOV R3, UR6 ;  /* 0x0000000600037c02 */ /* 0x010fd60008000f00 */
[----:B------:R3:W-:Y:S04]  /*3730*/  @P0 ATOMS.AND RZ, [UR4+0x14], R3 ;  /* 0x00001403ffff098c */ /* 0x0007e8000a800004 */
[----:B------:R3:W-:Y:S01]  /*3740*/  @P0 ATOMS.AND RZ, [UR4+0x18], R2 ;  /* 0x00001802ffff098c */ /* 0x0007e2000a800004 */
[----:B------:R-:W-:Y:S05]  /*3750*/  BRA `(.L_x_65) ;  /* 0x0000000000147947 */ /* 0x000fea0003800000 */
.L_x_64:
[----:B------:R-:W-:Y:S02]  /*3760*/  MOV R2, 0x3780 ;  /* 0x0000378000027802 */ /* 0x000fe40000000f00 */
[----:B----45:R-:W-:Y:S05]  /*3770*/  CALL.REL.NOINC `($__internal_0_$__cuda_sm10x_tcgen05_guardrail_trap_col_being_dealloced_not_returned_by_alloc) ;  /* 0x0000008000d87944 */ /* 0x030fea0003c00000 */
[----:B------:R-:W-:Y:S05]  /*3780*/  BRA `(.L_x_65) ;  /* 0x0000000000087947 */ /* 0x000fea0003800000 */
.L_x_63:
[----:B------:R-:W-:Y:S02]  /*3790*/  MOV R2, 0x37b0 ;  /* 0x000037b000027802 */ /* 0x000fe40000000f00 */
[----:B----45:R-:W-:Y:S05]  /*37a0*/  CALL.REL.NOINC `($__internal_2_$__cuda_sm10x_tcgen05_guardrail_trap_unallocated_columns_being_dealloced) ;  /* 0x0000008000e47944 */ /* 0x030fea0003c00000 */
.L_x_65:
[----:B------:R-:W-:Y:S01]  /*37b0*/  NOP ;  /* 0x0000000000007918 */ /* 0x000fe20000000000 */
[----:B---3--:R-:W-:Y:S05]  /*37c0*/  EXIT ;  /* 0x000000000000794d */ /* 0x008fea0003800000 */
.L_x_49:
[----:B------:R-:W-:-:S09]  /*37d0*/  UISETP.NE.OR UP2, UPT, UR8, 0x3, !UP2 ;  /* 0x000000030800788c */ /* 0x000fd2000d745670 */
[----:B------:R-:W-:Y:S05]  /*37e0*/  BRA.U UP2, `(.L_x_66) ;  /* 0x0000001102147547 */ /* 0x000fea000b800000 */
[----:B------:R-:W1:Y:S01]  /*37f0*/  LDC R0, c[0x0][0xb30] ;  /* 0x0002cc00ff007b82 */ /* 0x000e620000000800 */
[----:B------:R-:W2:Y:S01]  /*3800*/  LDCU.64 UR8, c[0x0][0x888] ;  /* 0x00011100ff0877ac */ /* 0x000ea20008000a00 */
[----:B------:R-:W-:Y:S02]  /*3810*/  HFMA2 R29, -RZ, RZ, 0, 0 ;  /* 0x00000000ff1d7431 */ /* 0x000fe400000001ff */
[----:B------:R-:W-:Y:S01]  /*3820*/  IMAD.MOV.U32 R31, RZ, RZ, 0x1 ;  /* 0x00000001ff1f7424 */ /* 0x000fe200078e00ff */
[----:B------:R-:W-:Y:S01]  /*3830*/  MOV R23, 0x2000 ;  /* 0x0000200000177802 */ /* 0x000fe20000000f00 */
[----:B------:R-:W4:Y:S01]  /*3840*/  LDCU.64 UR4, c[0x0][0x890] ;  /* 0x00011200ff0477ac */ /* 0x000f220008000a00 */
[----:B------:R-:W-:Y:S01]  /*3850*/  IMAD.MOV.U32 R30, RZ, RZ, RZ ;  /* 0x000000ffff1e7224 */ /* 0x000fe200078e00ff */
[----:B------:R-:W3:Y:S01]  /*3860*/  LDC R19, c[0x0][0x370] ;  /* 0x0000dc00ff137b82 */ /* 0x000ee20000000800 */
[----:B------:R-:W-:Y:S01]  /*3870*/  UMOV UR7, 0x400 ;  /* 0x0000040000077882 */ /* 0x000fe20000000000 */
[----:B------:R-:W-:-:S02]  /*3880*/  UPLOP3.LUT UP1, UPT, UPT, UPT, UPT, 0x40, 0x4 ;  /* 0x000000000004789c */ /* 0x000fc40003f2e870 */
[----:B------:R-:W-:-:S04]  /*3890*/  ULEA UR7, UR37, UR7, 0x18 ;  /* 0x0000000725077291 */ /* 0x000fc8000f8ec0ff */
[----:B------:R-:W3:Y:S01]  /*38a0*/  LDC R2, c[0x0][0xb0c] ;  /* 0x0002c300ff027b82 */ /* 0x000ee20000000800 */
[----:B------:R-:W-:Y:S02]  /*38b0*/  UIADD3 UR13, UPT, UPT, UR7, 0x68, URZ ;  /* 0x00000068070d7890 */ /* 0x000fe4000fffe0ff */
[----:B--2---:R-:W-:Y:S02]  /*38c0*/  UISETP.NE.U32.AND UP2, UPT, UR8, URZ, UPT ;  /* 0x000000ff0800728c */ /* 0x004fe4000bf45070 */
[----:B------:R-:W-:Y:S02]  /*38d0*/  UIADD3 UR33, UPT, UPT, UR7, 0x50, URZ ;  /* 0x0000005007217890 */ /* 0x000fe4000fffe0ff */
[----:B----4-:R-:W-:Y:S01]  /*38e0*/  UISETP.NE.U32.AND UP3, UPT, UR4, URZ, UPT ;  /* 0x000000ff0400728c */ /* 0x010fe2000bf65070 */
[----:B------:R-:W2:Y:S01]  /*38f0*/  LDC R18, c[0x0][0xb20] ;  /* 0x0002c800ff127b82 */ /* 0x000ea20000000800 */
[----:B-1----:R-:W-:Y:S01]  /*3900*/  ISETP.NE.AND P1, PT, R0, 0x1, PT ;  /* 0x000000010000780c */ /* 0x002fe20003f25270 */
[----:B------:R-:W-:-:S02]  /*3910*/  UISETP.NE.AND.EX UP2, UPT, UR9, URZ, UPT, UP2 ;  /* 0x000000ff0900728c */ /* 0x000fc4000bf45320 */
[----:B------:R-:W-:Y:S02]  /*3920*/  UIADD3 UR25, UPT, UPT, UR7, 0x58, URZ ;  /* 0x0000005807197890 */ /* 0x000fe4000fffe0ff */
[----:B------:R-:W-:Y:S02]  /*3930*/  UIADD3 UR17, UPT, UPT, UR7, 0x60, URZ ;  /* 0x0000006007117890 */ /* 0x000fe4000fffe0ff */
[----:B------:R-:W1:Y:S01]  /*3940*/  LDC.64 R32, c[0x0][0x348] ;  /* 0x0000d200ff207b82 */ /* 0x000e620000000a00 */
[----:B------:R-:W-:Y:S02]  /*3950*/  UPRMT UR13, UR37, 0x654, UR13 ;  /* 0x00000654250d7896 */ /* 0x000fe4000800000d */
[----:B------:R-:W-:-:S05]  /*3960*/  UISETP.NE.AND.EX UP3, UPT, UR5, URZ, UPT, UP3 ;  /* 0x000000ff0500728c */ /* 0x000fca000bf65330 */
[----:B------:R-:W4:Y:S08]  /*3970*/  LDC.64 R16, c[0x0][0xb10] ;  /* 0x0002c400ff107b82 */ /* 0x000f300000000a00 */
[----:B------:R-:W1:Y:S08]  /*3980*/  LDC.64 R6, c[0x0][0xb18] ;  /* 0x0002c600ff067b82 */ /* 0x000e700000000a00 */
[----:B------:R-:W1:Y:S08]  /*3990*/  LDC.64 R4, c[0x0][0xb28] ;  /* 0x0002ca00ff047b82 */ /* 0x000e700000000a00 */
[----:B--23--:R-:W1:Y:S02]  /*39a0*/  LDC R22, c[0x0][0x374] ;  /* 0x0000dd00ff167b82 */ /* 0x00ce640000000800 */
.L_x_77:
[C---:B------:R-:W-:Y:S02]  /*39b0*/  LEA R0, R30.reuse, UR7, 0x3 ;  /* 0x000000071e007c11 */ /* 0x040fe4000f8e18ff */
[----:B------:R-:W-:Y:S02]  /*39c0*/  SHF.L.U32 R3, R29, 0x1f, RZ ;  /* 0x0000001f1d037819 */ /* 0x000fe400000006ff */
[----:B------:R-:W-:Y:S02]  /*39d0*/  LEA R24, R30, UR7, 0x4 ;  /* 0x000000071e187c11 */ /* 0x000fe4000f8e20ff */
[----:B--2---:R-:W2:Y:S02]  /*39e0*/  SYNCS.PHASECHK.TRANS64.TRYWAIT P0, [R0+URZ+0xa0], R3 ;  /* 0x0000a003000075a7 */ /* 0x004ea400080011ff */
[----:B--2---:R-:W-:Y:S05]  /*39f0*/  @!P0 BRA `(.L_x_67) ;  /* 0x0000007800ec8947 */ /* 0x004fea0003800000 */
.L_x_152:
[----:B------:R-:W-:Y:S01]  /*3a00*/  ISETP.GE.AND P0, PT, R72, 0x1, PT ;  /* 0x000000014800780c */ /* 0x000fe20003f06270 */
[----:B------:R-:W3:Y:S01]  /*3a10*/  LDS.128 R24, [R24+0x110] ;  /* 0x0001100018187984 */ /* 0x000ee20000000c00 */
[----:B--2---:R-:W-:Y:S01]  /*3a20*/  VIADD R0, R0, 0xb0 ;  /* 0x000000b000007836 */ /* 0x004fe20000000000 */
[----:B------:R-:W-:Y:S01]  /*3a30*/  @!PT LDS RZ, [RZ] ;  /* 0x00000000fffff984 */ /* 0x000fe20000000800 */
[----:B------:R-:W-:Y:S01]  /*3a40*/  @!PT LDS RZ, [RZ] ;  /* 0x00000000fffff984 */ /* 0x000fe20000000800 */
[----:B------:R-:W-:Y:S01]  /*3a50*/  @!PT LDS RZ, [RZ] ;  /* 0x00000000fffff984 */ /* 0x000fe20000000800 */
[----:B------:R-:W-:Y:S01]  /*3a60*/  @!PT LDS RZ, [RZ] ;  /* 0x00000000fffff984 */ /* 0x000fe20000000800 */
[----:B------:R2:W-:Y:S06]  /*3a70*/  MEMBAR.ALL.CTA ;  /* 0x0000000000007992 */ /* 0x0005ec0000008000 */
[----:B--2---:R-:W2:Y:S01]  /*3a80*/  FENCE.VIEW.ASYNC.S ;  /* 0x00000000000073c6 */ /* 0x004ea20000000000 */
[----:B------:R-:W-:Y:S04]  /*3a90*/  PRMT R0, RZ, 0x654, R0 ;  /* 0x00000654ff007816 */ /* 0x000fe80000000000 */
[----:B--2---:R2:W-:Y:S01]  /*3aa0*/  SYNCS.ARRIVE.TRANS64.RED.A1T0 RZ, [R0+URZ], RZ ;  /* 0x000000ff00ff79a7 */ /* 0x0045e200081004ff */
[----:B---3--:R-:W-:Y:S11]  /*3ab0*/  LOP3.LUT P3, RZ, R26, 0x1, RZ, 0xc0, !PT ;  /* 0x000000011aff7812 */ /* 0x008ff6000786c0ff */
[----:B------:R-:W-:Y:S02]  /*3ac0*/  @!UPT UIADD3 URZ, UPT, UPT, URZ, URZ, URZ ;  /* 0x000000fffffff290 */ /* 0x000fe4000fffe0ff */
[----:B------:R-:W-:Y:S02]  /*3ad0*/  @P3 MOV R13, R24 ;  /* 0x00000018000d3202 */ /* 0x000fe40000000f00 */
[----:B------:R-:W-:Y:S01]  /*3ae0*/  @P3 LOP3.LUT R8, R25, 0xffff, RZ, 0xc0, !PT ;  /* 0x0000ffff19083812 */ /* 0x000fe200078ec0ff */
[----:B--2---:R-:W-:Y:S06]  /*3af0*/  @!P0 BRA `(.L_x_68) ;  /* 0x0000000000a48947 */ /* 0x004fec0003800000 */
[----:B-1----:R-:W-:Y:S01]  /*3b00*/  IMAD.HI.U32 R35, R22, R7, RZ ;  /* 0x0000000716237227 */ /* 0x002fe200078e00ff */
[----:B------:R-:W-:Y:S02]  /*3b10*/  ISETP.NE.AND P0, PT, R6, 0x1, PT ;  /* 0x000000010600780c */ /* 0x000fe40003f05270 */
[----:B------:R-:W-:Y:S01]  /*3b20*/  ISETP.NE.AND P2, PT, R72, 0x1, PT ;  /* 0x000000014800780c */ /* 0x000fe20003f45270 */
[----:B----4-:R-:W-:Y:S01]  /*3b30*/  IMAD.HI.U32 R34, R19, R16, RZ ;  /* 0x0000001013227227 */ /* 0x010fe200078e00ff */
[----:B------:R-:W-:Y:S02]  /*3b40*/  SHF.R.U32.HI R35, RZ, R18, R35 ;  /* 0x00000012ff237219 */ /* 0x000fe40000011623 */
[----:B------:R-:W-:Y:S01]  /*3b50*/  ISETP.NE.AND P4, PT, R2, 0x1, PT ;  /* 0x000000010200780c */ /* 0x000fe20003f85270 */
[----:B------:R-:W-:Y:S01]  /*3b60*/  IMAD.HI.U32 R36, R13, R16, RZ ;  /* 0x000000100d247227 */ /* 0x000fe200078e00ff */
[----:B------:R-:W-:Y:S02]  /*3b70*/  SHF.R.U32.HI R34, RZ, R17, R34 ;  /* 0x00000011ff227219 */ /* 0x000fe40000011622 */
[----:B------:R-:W-:Y:S01]  /*3b80*/  SEL R3, R22, R35, !P0 ;  /* 0x0000002316037207 */ /* 0x000fe20004000000 */
[C---:B------:R-:W-:Y:S01]  /*3b90*/  IMAD.HI.U32 R35, R8.reuse, R7, RZ ;  /* 0x0000000708237227 */ /* 0x040fe200078e00ff */
[----:B------:R-:W-:Y:S02]  /*3ba0*/  SEL R11, R19, R34, !P4 ;  /* 0x00000022130b7207 */ /* 0x000fe40006000000 */
[----:B------:R-:W-:Y:S01]  /*3bb0*/  SHF.R.U32.HI R36, RZ, R17, R36 ;  /* 0x00000011ff247219 */ /* 0x000fe20000011624 */
[----:B------:R-:W-:Y:S01]  /*3bc0*/  IMAD.HI.U32 R38, R3, R4, RZ ;  /* 0x0000000403267227 */ /* 0x000fe200078e00ff */
[----:B------:R-:W-:Y:S03]  /*3bd0*/  SHF.R.U32.HI R35, RZ, R18, R35 ;  /* 0x00000012ff237219 */ /* 0x000fe60000011623 */
[----:B------:R-:W-:Y:S01]  /*3be0*/  IMAD.HI.U32 R34, R11, R4, RZ ;  /* 0x000000040b227227 */ /* 0x000fe200078e00ff */
[----:B------:R-:W-:Y:S02]  /*3bf0*/  @P2 SHF.R.U32.HI R3, RZ, R5, R38 ;  /* 0x00000005ff032219 */ /* 0x000fe40000011626 */
[----:B------:R-:W-:Y:S02]  /*3c00*/  SEL R9, R8, R35, !P0 ;  /* 0x0000002308097207 */ /* 0x000fe40004000000 */
[----:B------:R-:W-:Y:S01]  /*3c10*/  @P2 SHF.R.U32.HI R11, RZ, R5, R34 ;  /* 0x00000005ff0b2219 */ /* 0x000fe20000011622 */
[C---:B------:R-:W-:Y:S01]  /*3c20*/  IMAD R10, R72.reuse, R3, RZ ;  /* 0x00000003480a7224 */ /* 0x040fe200078e02ff */
[----:B------:R-:W-:Y:S01]  /*3c30*/  SEL R3, R13, R36, !P4 ;  /* 0x000000240d037207 */ /* 0x000fe20006000000 */
[C---:B------:R-:W-:Y:S03]  /*3c40*/  IMAD.HI.U32 R14, R9.reuse, R4, RZ ;  /* 0x00000004090e7227 */ /* 0x040fe600078e00ff */
[----:B------:R-:W-:Y:S01]  /*3c50*/  ISETP.GE.AND P0, PT, R9, R10, PT ;  /* 0x0000000a0900720c */ /* 0x000fe20003f06270 */
[C---:B------:R-:W-:Y:S01]  /*3c60*/  IMAD R12, R72.reuse, R11, RZ ;  /* 0x0000000b480c7224 */ /* 0x040fe200078e02ff */
[-C--:B------:R-:W-:Y:S04]  /*3c70*/  SHF.R.U32.HI R14, RZ, R5.reuse, R14 ;  /* 0x00000005ff0e7219 */ /* 0x080fe8000001160e */
[----:B------:R-:W-:Y:S02]  /*3c80*/  ISETP.GE.OR P0, PT, R3, R12, P0 ;  /* 0x0000000c0300720c */ /* 0x000fe40000706670 */
[----:B------:R-:W-:Y:S05]  /*3c90*/  SEL R15, R9, R14, !P2 ;  /* 0x0000000e090f7207 */ /* 0x000fea0005000000 */
[----:B------:R-:W-:Y:S04]  /*3ca0*/  IMAD.MOV R14, RZ, RZ, -R15 ;  /* 0x000000ffff0e7224 */ /* 0x000fe800078e0a0f */
[----:B------:R-:W-:Y:S02]  /*3cb0*/  IMAD R14, R72, R14, R9 ;  /* 0x0000000e480e7224 */ /* 0x000fe400078e0209 */
[C---:B------:R-:W-:Y:S05]  /*3cc0*/  @!P0 IMAD.HI.U32 R10, R3.reuse, R4, RZ ;  /* 0x00000004030a8227 */ /* 0x040fea00078e00ff */
[----:B------:R-:W-:Y:S04]  /*3cd0*/  @!P0 SHF.R.U32.HI R10, RZ, R5, R10 ;  /* 0x00000005ff0a8219 */ /* 0x000fe8000001160a */
[----:B------:R-:W-:Y:S01]  /*3ce0*/  @!P0 SEL R0, R3, R10, !P2 ;  /* 0x0000000a03008207 */ /* 0x000fe20005000000 */
[----:B------:R-:W-:Y:S03]  /*3cf0*/  IMAD.MOV R10, RZ, RZ, -R3 ;  /* 0x000000ffff0a7224 */ /* 0x000fe600078e0a03 */
[----:B------:R-:W-:Y:S01]  /*3d00*/  @!P0 IADD3 R15, PT, PT, R15, -R0, RZ ;  /* 0x800000000f0f8210 */ /* 0x000fe20007ffe0ff */
[----:B------:R-:W-:Y:S01]  /*3d10*/  @!P0 IMAD R0, R11, R14, R0 ;  /* 0x0000000e0b008224 */ /* 0x000fe200078e0200 */
[----:B------:R-:W-:Y:S01]  /*3d20*/  IADD3 R11, PT, PT, -R9, RZ, RZ ;  /* 0x000000ff090b7210 */ /* 0x000fe20007ffe1ff */
[----:B------:R-:W-:Y:S02]  /*3d30*/  IMAD R13, R2, R10, R13 ;  /* 0x0000000a020d7224 */ /* 0x000fe400078e020d */
[----:B------:R-:W-:Y:S02]  /*3d40*/  @!P0 IMAD R9, R15, R72, R3 ;  /* 0x000000480f098224 */ /* 0x000fe400078e0203 */
[----:B------:R-:W-:Y:S02]  /*3d50*/  @!P0 IMAD.MOV.U32 R3, RZ, RZ, R0 ;  /* 0x000000ffff038224 */ /* 0x000fe400078e0000 */
[----:B------:R-:W-:Y:S02]  /*3d60*/  IMAD R8, R6, R11, R8 ;  /* 0x0000000b06087224 */ /* 0x000fe400078e0208 */
[----:B------:R-:W-:Y:S02]  /*3d70*/  IMAD R13, R3, R2, R13 ;  /* 0x00000002030d7224 */ /* 0x000fe400078e020d */
[----:B------:R-:W-:Y:S02]  /*3d80*/  IMAD R8, R9, R6, R8 ;  /* 0x0000000609087224 */ /* 0x000fe400078e0208 */
.L_x_68:
[----:B------:R-:W-:Y:S05]  /*3d90*/  BRA.U UP1, `(.L_x_69) ;  /* 0x0000000101107547 */ /* 0x000fea000b800000 */
[----:B------:R-:W-:Y:S04]  /*3da0*/  MOV R0, UR6 ;  /* 0x0000000600007c02 */ /* 0x000fe80008000f00 */
[----:B------:R-:W-:Y:S04]  /*3db0*/  SHF.L.U32 R3, R0, 0x1f, RZ ;  /* 0x0000001f00037819 */ /* 0x000fe800000006ff */
[----:B------:R-:W2:Y:S02]  /*3dc0*/  SYNCS.PHASECHK.TRANS64.TRYWAIT P0, [UR7+0x98], R3 ;  /* 0x00009803ff0075a7 */ /* 0x000ea40008001107 */
[----:B--2---:R-:W-:Y:S05]  /*3dd0*/  @!P0 BRA `(.L_x_70) ;  /* 0x0000007800088947 */ /* 0x004fea0003800000 */
.L_x_69:
[----:B------:R-:W-:Y:S02]  /*3de0*/  R2UR UR35, R21 ;  /* 0x00000000152372ca */ /* 0x000fe400000e0000 */
[----:B------:R-:W-:Y:S02]  /*3df0*/  R2UR UR34, R20 ;  /* 0x00000000142272ca */ /* 0x000fe400000e0000 */
[----:B------:R-:W-:Y:S02]  /*3e00*/  ISETP.NE.U32.AND P2, PT, RZ, UR4, PT ;  /* 0x00000004ff007c0c */ /* 0x000fe4000bf45070 */
[----:B------:R-:W-:Y:S02]  /*3e10*/  SHF.L.U32 R12, R31, 0x1f, RZ ;  /* 0x0000001f1f0c7819 */ /* 0x000fe400000006ff */
[----:B------:R-:W-:Y:S05]  /*3e20*/  ISETP.NE.AND.EX P2, PT, RZ, UR5, PT, P2 ;  /* 0x00000005ff007c0c */ /* 0x000fea000bf45320 */
[----:B------:R-:W-:Y:S02]  /*3e30*/  USHF.L.U32 UR35, UR35, 0x7, URZ ;  /* 0x0000000723237899 */ /* 0x000fe400080006ff */
[----:B------:R-:W-:Y:S01]  /*3e40*/  USHF.L.U32 UR34, UR34, 0x8, URZ ;  /* 0x0000000822227899 */ /* 0x000fe200080006ff */
[----:B------:R-:W-:Y:S11]  /*3e50*/  BRA.U !UP3, `(.L_x_71) ;  /* 0x000000010b347547 */ /* 0x000ff6000b800000 */
[----:B------:R-:W-:Y:S01]  /*3e60*/  UPLOP3.LUT UP0, UPT, UPT, UPT, UP2, 0x80, 0x8 ;  /* 0x000000000008789c */ /* 0x000fe20003f0f020 */
[----:B--2---:R-:W-:Y:S02]  /*3e70*/  HFMA2 R0, -RZ, RZ, 0, 5.9604644775390625e-08 ;  /* 0x00000001ff007431 */ /* 0x004fe400000001ff */
[----:B------:R-:W-:Y:S03]  /*3e80*/  IMAD.MOV.U32 R171, RZ, RZ, 0x1 ;  /* 0x00000001ffab7424 */ /* 0x000fe600078e00ff */
[----:B------:R-:W-:Y:S05]  /*3e90*/  PLOP3.LUT P0, PT, PT, PT, UP0, 0x80, 0x8 ;  /* 0x000000000008781c */ /* 0x000fea0003f0f008 */
[----:B------:R-:W2:Y:S01]  /*3ea0*/  @UP0 LDCU.64 UR10, c[0x0][0x888] ;  /* 0x00011100ff0a07ac */ /* 0x000ea20008000a00 */
[----:B------:R-:W-:Y:S07]  /*3eb0*/  @UP0 UIMAD UR8, UR36, UR4, URZ ;  /* 0x00000004240802a4 */ /* 0x000fee000f8e02ff */
[----:B------:R-:W-:Y:S01]  /*3ec0*/  @!P0 PRMT R171, R0, 0x7610, R171 ;  /* 0x0000761000ab8816 */ /* 0x000fe200000000ab */
[----:B--2---:R-:W-:Y:S03]  /*3ed0*/  @UP0 UIMAD.WIDE UR10, UR8, 0x4, UR10 ;  /* 0x00000004080a08a5 */ /* 0x004fe6000f8e020a */
[----:B------:R-:W2:Y:S03]  /*3ee0*/  @!UP0 LDCU UR8, c[0x0][0x880] ;  /* 0x00011000ff0887ac */ /* 0x000ea60008000800 */
[----:B------:R-:W-:Y:S01]  /*3ef0*/  IMAD.U32 R10, RZ, RZ, UR10 ;  /* 0x0000000aff0a7e24 */ /* 0x000fe2000f8e00ff */
[----:B------:R-:W-:Y:S05]  /*3f00*/  MOV R11, UR11 ;  /* 0x0000000b000b7c02 */ /* 0x000fea0008000f00 */
[----:B-----5:R3:W5:Y:S02]  /*3f10*/  @P0 LDG.E R81, desc[UR46][R10.64] ;  /* 0x0000002e0a510981 */ /* 0x020764000c1e1900 */
[----:B--23--:R-:W-:Y:S07]  /*3f20*/  @!P0 IMAD.U32 R81, RZ, RZ, UR8 ;  /* 0x00000008ff518e24 */ /* 0x00cfee000f8e00ff */
.L_x_71:
[----:B-----5:R-:W-:Y:S01]  /*3f30*/  @!P2 FSETP.EQ.AND P0, PT, R81, RZ, PT ;  /* 0x000000ff5100a20b */ /* 0x020fe20003f02000 */
[----:B------:R-:W-:Y:S01]  /*3f40*/  @!UPT UIADD3 URZ, UPT, UPT, URZ, URZ, URZ ;  /* 0x000000fffffff290 */ /* 0x000fe2000fffe0ff */
[----:B------:R-:W-:Y:S11]  /*3f50*/  @!P2 BRA `(.L_x_72) ;  /* 0x000000000014a947 */ /* 0x000ff60003800000 */
[----:B------:R-:W-:Y:S02]  /*3f60*/  LOP3.LUT P2, RZ, R171, 0xff, RZ, 0xc0, !PT ;  /* 0x000000ffabff7812 */ /* 0x000fe4000784c0ff */
[----:B------:R-:W-:Y:S04]  /*3f70*/  PLOP3.LUT P0, PT, PT, PT, UP0, 0x80, 0x8 ;  /* 0x000000000008781c */ /* 0x000fe80003f0f008 */
[----:B------:R-:W-:Y:S07]  /*3f80*/  PLOP3.LUT P0, PT, P0, PT, PT, 0x8, 0x80 ;  /* 0x000000000080781c */ /* 0x000fee000070e170 */
[----:B------:R-:W-:Y:S11]  /*3f90*/  @P2 FSETP.EQ.AND P0, PT, R81, RZ, PT ;  /* 0x000000ff5100220b */ /* 0x000ff60003f02000 */
[----:B------:R-:W-:Y:S02]  /*3fa0*/  @!UPT UIADD3 URZ, UPT, UPT, URZ, URZ, URZ ;  /* 0x000000fffffff290 */ /* 0x000fe4000fffe0ff */
.L_x_72:
[----:B------:R-:W3:Y:S01]  /*3fb0*/  SYNCS.PHASECHK.TRANS64.TRYWAIT P2, [UR7+0x70], R12 ;  /* 0x0000700cff0075a7 */ /* 0x000ee20008041107 */
[----:B------:R-:W-:Y:S04]  /*3fc0*/  ELECT P4, URZ, PT ;  /* 0x0000000000ff782f */ /* 0x000fe80003880000 */
[----:B------:R-:W-:Y:S11]  /*3fd0*/  PLOP3.LUT P4, PT, P0, P4, PT, 0xf2, 0x2f ;  /* 0x00000000002f781c */ /* 0x000ff60000789e72 */
[----:B------:R-:W-:Y:S02]  /*3fe0*/  @!UPT UIADD3 URZ, UPT, UPT, URZ, URZ, URZ ;  /* 0x000000fffffff290 */ /* 0x000fe4000fffe0ff */
[----:B-1----:R-:W-:Y:S05]  /*3ff0*/  @!P4 IADD3 R9, P0, PT, R32, 0x580, RZ ;  /* 0x000005802009c810 */ /* 0x002fea0007f1e0ff */
[----:B--2---:R-:W-:Y:S01]  /*4000*/  @!P4 IMAD.X R0, RZ, RZ, R33, P0 ;  /* 0x000000ffff00c224 */ /* 0x004fe200000e0621 */
[----:B---3--:R-:W-:Y:S07]  /*4010*/  @!P2 BRA `(.L_x_73) ;  /* 0x000000740090a947 */ /* 0x008fee0003800000 */
.L_x_155:
[----:B------:R-:W-:Y:S01]  /*4020*/  @!P4 R2UR UR8, R0 ;  /* 0x000000000008c2ca */ /* 0x000fe200000e0000 */
[----:B------:R-:W-:Y:S01]  /*4030*/  VOTEU.ALL UP1, P4 ;  /* 0x0000000000ff7886 */ /* 0x000fe20002020000 */
[----:B------:R-:W-:Y:S01]  /*4040*/  @!P4 R2UR UR9, R9 ;  /* 0x000000000909c2ca */ /* 0x000fe200000e0000 */
[----:B------:R-:W-:Y:S01]  /*4050*/  @!P4 IMAD.MOV.U32 R0, RZ, RZ, 0x2000 ;  /* 0x00002000ff00c424 */ /* 0x000fe200078e00ff */
[----:B------:R-:W-:Y:S01]  /*4060*/  UMOV UR10, 0x0 ;  /* 0x00000000000a7882 */ /* 0x000fe20000000000 */
[----:B------:R-:W-:Y:S01]  /*4070*/  UMOV UR11, 0x10000000 ;  /* 0x10000000000b7882 */ /* 0x000fe20000000000 */
[----:B------:R-:W-:Y:S01]  /*4080*/  @!UP1 UIADD3 UR32, UPT, UPT, UR7, 0x200, URZ ;  /* 0x0000020007209890 */ /* 0x000fe2000fffe0ff */
[----:B------:R-:W-:Y:S01]  /*4090*/  @!P4 IADD3 R9, P0, PT, R32, 0x580, RZ ;  /* 0x000005802009c810 */ /* 0x000fe20007f1e0ff */
[----:B------:R-:W-:Y:S05]  /*40a0*/  VOTEU.ALL UP1, P4 ;  /* 0x0000000000ff7886 */ /* 0x000fea0002020000 */
[----:B------:R-:W-:Y:S01]  /*40b0*/  IMAD.U32 R11, RZ, RZ, UR8 ;  /* 0x00000008ff0b7e24 */ /* 0x000fe2000f8e00ff */
[----:B------:R-:W-:Y:S01]  /*40c0*/  UPRMT UR8, UR37, 0x654, UR33 ;  /* 0x0000065425087896 */ /* 0x000fe20008000021 */
[----:B------:R-:W-:Y:S03]  /*40d0*/  IMAD.U32 R10, RZ, RZ, UR9 ;  /* 0x00000009ff0a7e24 */ /* 0x000fe6000f8e00ff */
[----:B------:R-:W-:Y:S02]  /*40e0*/  @!P4 R2UR UR15, R11 ;  /* 0x000000000b0fc2ca */ /* 0x000fe400000e0000 */
[----:B------:R-:W-:Y:S11]  /*40f0*/  @!P4 R2UR UR14, R10 ;  /* 0x000000000a0ec2ca */ /* 0x000ff600000e0000 */
[----:B------:R-:W-:Y:S02]  /*4100*/  @!UPT UIADD3 URZ, UPT, UPT, URZ, URZ, URZ ;  /* 0x000000fffffff290 */ /* 0x000fe4000fffe0ff */
[----:B------:R2:W-:Y:S01]  /*4110*/  @!UP1 UTMALDG.3D [UR32], [UR14], desc[UR10] ;  /* 0x00000a200e0095b4 */ /* 0x0005e20008011000 */
[----:B------:R3:W-:Y:S01]  /*4120*/  @!P4 SYNCS.ARRIVE.TRANS64.RED.A0TR RZ, [UR7+0x50], R0 ;  /* 0x00005000ffffc9a7 */ /* 0x0007e20008300407 */
[----:B------:R-:W-:Y:S01]  /*4130*/  SYNCS.ARRIVE.TRANS64.RED.A1T0 RZ, [UR8], RZ ;  /* 0x000000ffffff79a7 */ /* 0x000fe20008100408 */
[----:B---3--:R-:W-:Y:S01]  /*4140*/  @!P4 IMAD.X R0, RZ, RZ, R33, P0 ;  /* 0x000000ffff00c224 */ /* 0x008fe200000e0621 */
[----:B------:R-:W3:Y:S02]  /*4150*/  SYNCS.PHASECHK.TRANS64.TRYWAIT P2, [UR7+0x78], R12 ;  /* 0x0000780cff0075a7 */ /* 0x000ee40008041107 */
[----:B--23--:R-:W-:Y:S05]  /*4160*/  @!P2 BRA `(.L_x_74) ;  /* 0x000000740054a947 */ /* 0x00cfea0003800000 */
.L_x_157:
        /* <DEDUP_REMOVED lines=8> */
[----:B------:R-:W-:Y:S01]  /*41f0*/  @!UP1 UIADD3 UR24, UPT, UPT, UR7, 0x2200, URZ ;  /* 0x0000220007189890 */ /* 0x000fe2000fffe0ff */
[----:B------:R-:W-:Y:S01]  /*4200*/  VOTEU.ALL UP1, P4 ;  /* 0x0000000000ff7886 */ /* 0x000fe20002020000 */
[----:B------:R-:W-:Y:S01]  /*4210*/  UMOV UR27, UR35 ;  /* 0x00000023001b7c82 */ /* 0x000fe20008000000 */
[----:B------:R-:W-:Y:S02]  /*4220*/  UMOV UR28, UR36 ;  /* 0x00000024001c7c82 */ /* 0x000fe40008000000 */
[----:B------:R-:W-:Y:S01]  /*4230*/  IMAD.U32 R11, RZ, RZ, UR8 ;  /* 0x00000008ff0b7e24 */ /* 0x000fe2000f8e00ff */
[----:B------:R-:W-:Y:S01]  /*4240*/  UPRMT UR8, UR37, 0x654, UR25 ;  /* 0x0000065425087896 */ /* 0x000fe20008000019 */
[----:B------:R-:W-:Y:S02]  /*4250*/  IMAD.U32 R10, RZ, RZ, UR9 ;  /* 0x00000009ff0a7e24 */ /* 0x000fe4000f8e00ff */
[----:B------:R-:W-:Y:S01]  /*4260*/  @!P4 IMAD.X R20, RZ, RZ, R33, P0 ;  /* 0x000000ffff14c224 */ /* 0x000fe200000e0621 */
[----:B------:R-:W-:Y:S02]  /*4270*/  @!P4 R2UR UR15, R11 ;  /* 0x000000000b0fc2ca */ /* 0x000fe400000e0000 */
[----:B------:R-:W-:Y:S11]  /*4280*/  @!P4 R2UR UR14, R10 ;  /* 0x000000000a0ec2ca */ /* 0x000ff600000e0000 */
[----:B------:R-:W-:Y:S02]  /*4290*/  @!UPT UIADD3 URZ, UPT, UPT, URZ, URZ, URZ ;  /* 0x000000fffffff290 */ /* 0x000fe4000fffe0ff */
[----:B------:R2:W-:Y:S01]  /*42a0*/  @!UP1 UTMALDG.3D [UR24], [UR14], desc[UR10] ;  /* 0x00000a180e0095b4 */ /* 0x0005e20008011000 */
[----:B------:R2:W-:Y:S01]  /*42b0*/  @!P4 SYNCS.ARRIVE.TRANS64.RED.A0TR RZ, [UR7+0x58], R0 ;  /* 0x00005800ffffc9a7 */ /* 0x0005e20008300407 */
[----:B------:R-:W-:Y:S01]  /*42c0*/  SYNCS.ARRIVE.TRANS64.RED.A1T0 RZ, [UR8], RZ ;  /* 0x000000ffffff79a7 */ /* 0x000fe20008100408 */
[----:B------:R-:W3:Y:S02]  /*42d0*/  SYNCS.PHASECHK.TRANS64.TRYWAIT P2, [UR7+0x80], R12 ;  /* 0x0000800cff0075a7 */ /* 0x000ee40008041107 */
[----:B--23--:R-:W-:Y:S05]  /*42e0*/  @!P2 BRA `(.L_x_75) ;  /* 0x00000074000ca947 */ /* 0x00cfea0003800000 */
.L_x_159:
[----:B------:R-:W2:Y:S01]  /*42f0*/  LDC.64 R14, c[0x0][0xb10] ;  /* 0x0002c400ff0e7b82 */ /* 0x000ea20000000a00 */
[----:B------:R-:W-:Y:S01]  /*4300*/  @!P4 R2UR UR8, R20 ;  /* 0x000000001408c2ca */ /* 0x000fe200000e0000 */
[----:B------:R-:W-:Y:S01]  /*4310*/  VOTEU.ALL UP1, P4 ;  /* 0x0000000000ff7886 */ /* 0x000fe20002020000 */
[----:B------:R-:W-:Y:S01]  /*4320*/  @!P4 R2UR UR9, R21 ;  /* 0x000000001509c2ca */ /* 0x000fe200000e0000 */
[----:B------:R-:W-:Y:S01]  /*4330*/  UMOV UR10, 0x0 ;  /* 0x00000000000a7882 */ /* 0x000fe20000000000 */
[----:B------:R-:W-:Y:S03]  /*4340*/  UMOV UR11, 0x10000000 ;  /* 0x10000000000b7882 */ /* 0x000fe60000000000 */
[----:B------:R-:W3:Y:S01]  /*4350*/  LDC.64 R10, c[0x0][0xb18] ;  /* 0x0002c600ff0a7b82 */ /* 0x000ee20000000a00 */
[----:B------:R-:W-:Y:S01]  /*4360*/  @!UP1 UIADD3 UR18, UPT, UPT, UR34, 0x80, URZ ;  /* 0x0000008022129890 */ /* 0x000fe2000fffe0ff */
[----:B------:R-:W-:Y:S01]  /*4370*/  @P3 SHF.R.U32.HI R28, RZ, 0x10, R25 ;  /* 0x00000010ff1c3819 */ /* 0x000fe20000011619 */
[----:B------:R-:W-:Y:S01]  /*4380*/  @!UP1 UIADD3 UR16, UPT, UPT, UR7, 0x4200, URZ ;  /* 0x0000420007109890 */ /* 0x000fe2000fffe0ff */
[----:B------:R-:W-:Y:S01]  /*4390*/  VIADD R30, R30, 0x1 ;  /* 0x000000011e1e7836 */ /* 0x000fe20000000000 */
[----:B------:R-:W-:Y:S03]  /*43a0*/  VOTEU.ALL UP1, P4 ;  /* 0x0000000000ff7886 */ /* 0x000fe60002020000 */
[----:B------:R-:W5:Y:S01]  /*43b0*/  @!P1 LDC R0, c[0x0][0xb20] ;  /* 0x0002c800ff009b82 */ /* 0x000f620000000800 */
[----:B------:R-:W-:Y:S01]  /*43c0*/  UMOV UR19, UR35 ;  /* 0x0000002300137c82 */ /* 0x000fe20008000000 */
[----:B------:R-:W-:Y:S01]  /*43d0*/  IMAD.U32 R21, RZ, RZ, UR8 ;  /* 0x00000008ff157e24 */ /* 0x000fe2000f8e00ff */
[----:B------:R-:W-:Y:S05]  /*43e0*/  UMOV UR20, UR36 ;  /* 0x0000002400147c82 */ /* 0x000fea0008000000 */
[----:B-1----:R-:W1:Y:S01]  /*43f0*/  @!P1 LDC R3, c[0x0][0xb0c] ;  /* 0x0002c300ff039b82 */ /* 0x002e620000000800 */
[----:B------:R-:W-:Y:S01]  /*4400*/  IMAD.U32 R20, RZ, RZ, UR9 ;  /* 0x00000009ff147e24 */ /* 0x000fe2000f8e00ff */
[----:B------:R-:W-:Y:S01]  /*4410*/  UPRMT UR8, UR37, 0x654, UR17 ;  /* 0x0000065425087896 */ /* 0x000fe20008000011 */
[----:B------:R-:W-:Y:S03]  /*4420*/  @!P4 R2UR UR15, R21 ;  /* 0x00000000150fc2ca */ /* 0x000fe600000e0000 */
[----:B------:R-:W-:Y:S01]  /*4430*/  @!P4 R2UR UR14, R20 ;  /* 0x00000000140ec2ca */ /* 0x000fe200000e0000 */
[----:B------:R-:W-:Y:S11]  /*4440*/  @!P4 IMAD.MOV.U32 R20, RZ, RZ, 0x2000 ;  /* 0x00002000ff14c424 */ /* 0x000ff600078e00ff */
[----:B------:R-:W-:Y:S01]  /*4450*/  @!UPT UIADD3 URZ, UPT, UPT, URZ, URZ, URZ ;  /* 0x000000fffffff290 */ /* 0x000fe2000fffe0ff */
[----:B------:R1:W-:Y:S01]  /*4460*/  @!UP1 UTMALDG.3D [UR16], [UR14], desc[UR10] ;  /* 0x00000a100e0095b4 */ /* 0x0003e20008011000 */
[----:B------:R1:W-:Y:S02]  /*4470*/  @!P4 SYNCS.ARRIVE.TRANS64.RED.A0TR RZ, [UR7+0x60], R20 ;  /* 0x00006014ffffc9a7 */ /* 0x0003e40008300407 */
[----:B-1----:R-:W-:Y:S01]  /*4480*/  @!P1 ISETP.NE.AND P2, PT, R3, 0x1, PT ;  /* 0x000000010300980c */ /* 0x002fe20003f45270 */
[C---:B--2---:R-:W-:Y:S01]  /*4490*/  @!P1 IMAD.HI.U32 R14, R13.reuse, R14, RZ ;  /* 0x0000000e0d0e9227 */ /* 0x044fe200078e00ff */
[----:B---3--:R-:W-:Y:S03]  /*44a0*/  @!P1 ISETP.NE.AND P0, PT, R10, 0x1, PT ;  /* 0x000000010a00980c */ /* 0x008fe60003f05270 */
[C---:B------:R-:W-:Y:S01]  /*44b0*/  @!P1 IMAD.HI.U32 R11, R8.reuse, R11, RZ ;  /* 0x0000000b080b9227 */ /* 0x040fe200078e00ff */
[----:B------:R-:W-:Y:S04]  /*44c0*/  @!P1 SHF.R.U32.HI R14, RZ, R15, R14 ;  /* 0x0000000fff0e9219 */ /* 0x000fe8000001160e */
[----:B-----5:R-:W-:Y:S01]  /*44d0*/  @!P1 SHF.R.U32.HI R9, RZ, R0, R11 ;  /* 0x00000000ff099219 */ /* 0x020fe2000001160b */
[----:B------:R-:W-:Y:S01]  /*44e0*/  SYNCS.ARRIVE.TRANS64.RED.A1T0 RZ, [UR8], RZ ;  /* 0x000000ffffff79a7 */ /* 0x000fe20008100408 */
[----:B------:R-:W-:Y:S02]  /*44f0*/  @!P1 SEL R14, R13, R14, !P2 ;  /* 0x0000000e0d0e9207 */ /* 0x000fe40005000000 */
[----:B------:R-:W-:Y:S01]  /*4500*/  @!P1 SEL R9, R8, R9, !P0 ;  /* 0x0000000908099207 */ /* 0x000fe20004000000 */
[----:B------:R-:W1:Y:S04]  /*4510*/  SYNCS.PHASECHK.TRANS64.TRYWAIT P5, [UR7+0x88], R12 ;  /* 0x0000880cff0075a7 */ /* 0x000e6800080a1107 */
[----:B------:R-:W-:Y:S02]  /*4520*/  @!P1 IMAD.IADD R0, R9, 0x1, -R14 ;  /* 0x0000000109009824 */ /* 0x000fe400078e0a0e */
[----:B------:R-:W-:Y:S02]  /*4530*/  @!P1 IMAD.IADD R9, R14, 0x1, -R9 ;  /* 0x000000010e099824 */ /* 0x000fe400078e0a09 */
[----:B------:R-:W-:Y:S02]  /*4540*/  @!P1 IMAD R13, R0, R3, R13 ;  /* 0x00000003000d9224 */ /* 0x000fe400078e020d */
[----:B------:R-:W-:Y:S01]  /*4550*/  @!P1 IMAD R8, R9, R10, R8 ;  /* 0x0000000a09089224 */ /* 0x000fe200078e0208 */
[----:B-1----:R-:W-:Y:S06]  /*4560*/  @!P5 BRA `(.L_x_76) ;  /* 0x000000700084d947 */ /* 0x002fec0003800000 */
.L_x_161:
[----:B-1----:R-:W-:Y:S01]  /*4570*/  @!P4 IADD3 R3, P0, PT, R32, 0x580, RZ ;  /* 0x000005802003c810 */ /* 0x002fe20007f1e0ff */
[----:B------:R-:W-:Y:S01]  /*4580*/  VOTEU.ALL UP1, P4 ;  /* 0x0000000000ff7886 */ /* 0x000fe20002020000 */
[----:B------:R-:W-:Y:S01]  /*4590*/  UMOV UR18, 0x0 ;  /* 0x0000000000127882 */ /* 0x000fe20000000000 */
[----:B------:R-:W-:Y:S01]  /*45a0*/  UMOV UR19, 0x10000000 ;  /* 0x1000000000137882 */ /* 0x000fe20000000000 */
[----:B------:R-:W-:Y:S01]  /*45b0*/  @!P4 R2UR UR9, R3 ;  /* 0x000000000309c2ca */ /* 0x000fe200000e0000 */
[----:B------:R-:W-:Y:S01]  /*45c0*/  @!P4 IMAD.X R0, RZ, RZ, R33, P0 ;  /* 0x000000ffff00c224 */ /* 0x000fe200000e0621 */
[----:B------:R-:W-:Y:S01]  /*45d0*/  @!UP1 UIADD3 UR10, UPT, UPT, UR34, 0xc0, URZ ;  /* 0x000000c0220a9890 */ /* 0x000fe2000fffe0ff */
[----:B------:R-:W-:Y:S01]  /*45e0*/  ISETP.NE.AND P0, PT, R30, 0x2, PT ;  /* 0x000000021e00780c */ /* 0x000fe20003f05270 */
[----:B------:R-:W-:Y:S01]  /*45f0*/  UMOV UR11, UR35 ;  /* 0x00000023000b7c82 */ /* 0x000fe20008000000 */
[----:B------:R-:W-:Y:S01]  /*4600*/  UMOV UR12, UR36 ;  /* 0x00000024000c7c82 */ /* 0x000fe20008000000 */
[----:B------:R-:W-:Y:S01]  /*4610*/  @!P4 R2UR UR8, R0 ;  /* 0x000000000008c2ca */ /* 0x000fe200000e0000 */
[----:B------:R-:W-:Y:S01]  /*4620*/  IMAD.IADD R20, R8, 0x1, R147 ;  /* 0x0000000108147824 */ /* 0x000fe200078e0293 */
[----:B------:R-:W-:Y:S01]  /*4630*/  @P3 R2UR UR36, R28 ;  /* 0x000000001c2432ca */ /* 0x000fe200000e0000 */
[----:B------:R-:W-:Y:S01]  /*4640*/  IMAD.IADD R21, R13, 0x1, R170 ;  /* 0x000000010d157824 */ /* 0x000fe200078e02aa */
[----:B------:R-:W-:Y:S02]  /*4650*/  SEL R0, RZ, 0x1, P0 ;  /* 0x00000001ff007807 */ /* 0x000fe40000000000 */
[----:B------:R-:W-:Y:S01]  /*4660*/  LOP3.LUT R31, R31, 0x1, RZ, 0x3c, !PT ;  /* 0x000000011f1f7812 */ /* 0x000fe200078e3cff */
[----:B------:R-:W-:Y:S01]  /*4670*/  IMAD.U32 R10, RZ, RZ, UR9 ;  /* 0x00000009ff0a7e24 */ /* 0x000fe2000f8e00ff */
[----:B------:R-:W-:Y:S01]  /*4680*/  @!UP1 UIADD3 UR9, UPT, UPT, UR7, 0x68, URZ ;  /* 0x0000006807099890 */ /* 0x000fe2000fffe0ff */
[----:B------:R-:W-:Y:S02]  /*4690*/  LOP3.LUT R29, R29, R0, RZ, 0x3c, !PT ;  /* 0x000000001d1d7212 */ /* 0x000fe400078e3cff */
[----:B------:R-:W-:Y:S02]  /*46a0*/  SEL R30, R30, RZ, P0 ;  /* 0x000000ff1e1e7207 */ /* 0x000fe40000000000 */
[----:B------:R-:W-:Y:S01]  /*46b0*/  IMAD.U32 R11, RZ, RZ, UR8 ;  /* 0x00000008ff0b7e24 */ /* 0x000fe2000f8e00ff */
[----:B------:R-:W-:Y:S01]  /*46c0*/  @!P4 R2UR UR14, R10 ;  /* 0x000000000a0ec2ca */ /* 0x000fe200000e0000 */
[----:B------:R-:W-:Y:S01]  /*46d0*/  @!UP1 UIADD3 UR8, UPT, UPT, UR7, 0x6200, URZ ;  /* 0x0000620007089890 */ /* 0x000fe2000fffe0ff */
[----:B------:R-:W-:Y:S02]  /*46e0*/  VOTEU.ALL UP1, P4 ;  /* 0x0000000000ff7886 */ /* 0x000fe40002020000 */
[----:B------:R-:W-:Y:S11]  /*46f0*/  @!P4 R2UR UR15, R11 ;  /* 0x000000000b0fc2ca */ /* 0x000ff600000e0000 */
[----:B------:R-:W-:Y:S02]  /*4700*/  @!UPT UIADD3 URZ, UPT, UPT, URZ, URZ, URZ ;  /* 0x000000fffffff290 */ /* 0x000fe4000fffe0ff */
[----:B------:R2:W-:Y:S01]  /*4710*/  @!UP1 UTMALDG.3D [UR8], [UR14], desc[UR18] ;  /* 0x000012080e0095b4 */ /* 0x0005e20008011000 */
[----:B------:R2:W-:Y:S01]  /*4720*/  @!P4 SYNCS.ARRIVE.TRANS64.RED.A0TR RZ, [UR7+0x68], R23 ;  /* 0x00006817ffffc9a7 */ /* 0x0005e20008300407 */
[----:B------:R-:W-:Y:S01]  /*4730*/  UPLOP3.LUT UP1, UPT, UPT, UPT, UPT, 0x80, 0x8 ;  /* 0x000000000008789c */ /* 0x000fe20003f2f070 */
[----:B------:R-:W-:Y:S01]  /*4740*/  SYNCS.ARRIVE.TRANS64.RED.A1T0 RZ, [UR13], RZ ;  /* 0x000000ffffff79a7 */ /* 0x000fe2000810040d */
[----:B------:R-:W-:Y:S09]  /*4750*/  @P3 BRA `(.L_x_77) ;  /* 0xfffffff000943947 */ /* 0x000ff2000383ffff */
[----:B------:R-:W-:-:S04]  /*4760*/  SHF.L.U32 R3, R31, 0x1f, RZ ;  /* 0x0000001f1f037819 */ /* 0x000fc800000006ff */
[----:B------:R-:W1:Y:S02]  /*4770*/  SYNCS.PHASECHK.TRANS64.TRYWAIT P0, [UR7+0x70], R3 ;  /* 0x00007003ff0075a7 */ /* 0x000e640008001107 */
[----:B-1----:R-:W-:Y:S05]  /*4780*/  @!P0 BRA `(.L_x_78) ;  /* 0x0000007000148947 */ /* 0x002fea0003800000 */
.L_x_163:
[----:B------:R-:W3:Y:S02]  /*4790*/  SYNCS.PHASECHK.TRANS64.TRYWAIT P0, [UR7+0x78], R3 ;  /* 0x00007803ff0075a7 */ /* 0x000ee40008001107 */
[----:B---3--:R-:W-:Y:S05]  /*47a0*/  @!P0 BRA `(.L_x_79) ;  /* 0x0000007000248947 */ /* 0x008fea0003800000 */
.L_x_165:
[----:B------:R-:W3:Y:S02]  /*47b0*/  SYNCS.PHASECHK.TRANS64.TRYWAIT P0, [UR7+0x80], R3 ;  /* 0x00008003ff0075a7 */ /* 0x000ee40008001107 */
[----:B---3--:R-:W-:Y:S05]  /*47c0*/  @!P0 BRA `(.L_x_80) ;  /* 0x0000007000348947 */ /* 0x008fea0003800000 */
.L_x_167:
[----:B-1----:R-:W-:-:S07]  /*47d0*/  MOV R0, UR7 ;  /* 0x0000000700007c02 */ /* 0x002fce0008000f00 */
.L_x_81:
[----:B-1----:R-:W-:-:S04]  /*47e0*/  SHF.L.U32 R3, R31, 0x1f, RZ ;  /* 0x0000001f1f037819 */ /* 0x002fc800000006ff */
[----:B------:R1:W3:Y:S03]  /*47f0*/  SYNCS.PHASECHK.TRANS64.TRYWAIT P0, [R0+URZ+0x88], R3 ;  /* 0x00008803000075a7 */ /* 0x0002e600080011ff */
[----:B---3--:R-:W-:Y:S05]  /*4800*/  @!P0 NANOSLEEP.SYNCS 0x989680 ;  /* 0x009896800000895d */ /* 0x008fea0003900000 */
[----:B------:R-:W3:Y:S02]  /*4810*/  @!P0 SYNCS.PHASECHK.TRANS64 P0, [R0+URZ+0x88], R3 ;  /* 0x00008803000085a7 */ /* 0x000ee400080010ff */
[----:B--23--:R-:W-:Y:S05]  /*4820*/  @P0 EXIT ;  /* 0x000000000000094d */ /* 0x00cfea0003800000 */
[----:B------:R-:W-:Y:S05]  /*4830*/  BRA `(.L_x_81) ;  /* 0xfffffffc00e87947 */ /* 0x000fea000383ffff */
.L_x_66:
[----:B------:R-:W-:-:S06]  /*4840*/  UISETP.GE.AND UP1, UPT, UR8, 0x4, UPT ;  /* 0x000000040800788c */ /* 0x000fcc000bf26270 */
[----:B------:R-:W-:-:S13]  /*4850*/  PLOP3.LUT P0, PT, PT, PT, UP1, 0x80, 0x8 ;  /* 0x000000000008781c */ /* 0x000fda0003f0f018 */
[----:B------:R-:W-:Y:S05]  /*4860*/  @!P0 EXIT ;  /* 0x000000000000894d */ /* 0x000fea0003800000 */
[----:B------:R-:W-:Y:S01]  /*4870*/  BAR.SYNC.DEFER_BLOCKING 0x6, 0xa0 ;  /* 0x0182800000007b1d */ /* 0x000fe20000010000 */
[C---:B------:R-:W-:Y:S01]  /*4880*/  IMAD.SHL.U32 R3, R185.reuse, 0x40, RZ ;  /* 0x00000040b9037824 */ /* 0x040fe200078e00ff */
[C---:B------:R-:W-:Y:S01]  /*4890*/  LOP3.LUT R189, R185.reuse, 0x60, RZ, 0xc0, !PT ;  /* 0x00000060b9bd7812 */ /* 0x040fe200078ec0ff */
[C---:B------:R-:W-:Y:S01]  /*48a0*/  IMAD.SHL.U32 R172, R185.reuse, 0x8, RZ ;  /* 0x00000008b9ac7824 */ /* 0x040fe200078e00ff */
[C---:B------:R-:W-:Y:S01]  /*48b0*/  LOP3.LUT R187, R185.reuse, 0x2, RZ, 0xc0, !PT ;  /* 0x00000002b9bb7812 */ /* 0x040fe200078ec0ff */
[----:B------:R-:W-:Y:S01]  /*48c0*/  IMAD.U32 R79, R185, 0x10000, RZ ;  /* 0x00010000b94f7824 */ /* 0x000fe200078e00ff */
[----:B------:R-:W-:Y:S02]  /*48d0*/  UMOV UR49, 0x400 ;  /* 0x0000040000317882 */ /* 0x000fe40000000000 */
[----:B------:R-:W1:Y:S01]  /*48e0*/  LDC R177, c[0x0][0x370] ;  /* 0x0000dc00ffb17b82 */ /* 0x000e620000000800 */
[----:B------:R-:W-:Y:S01]  /*48f0*/  ULEA UR49, UR37, UR49, 0x18 ;  /* 0x0000003125317291 */ /* 0x000fe2000f8ec0ff */
[----:B------:R-:W-:Y:S01]  /*4900*/  LOP3.LUT R5, R3, 0x180, RZ, 0xc0, !PT ;  /* 0x0000018003057812 */ /* 0x000fe200078ec0ff */
[----:B------:R-:W-:Y:S01]  /*4910*/  HFMA2 R191, -RZ, RZ, 0, 0 ;  /* 0x00000000ffbf7431 */ /* 0x000fe200000001ff */
[----:B------:R-:W-:Y:S01]  /*4920*/  LOP3.LUT R79, R79, 0x600000, RZ, 0xc0, !PT ;  /* 0x006000004f4f7812 */ /* 0x000fe200078ec0ff */
[----:B------:R-:W-:Y:S01]  /*4930*/  UIADD3 UR4, UPT, UPT, UR49, 0x8200, URZ ;  /* 0x0000820031047890 */ /* 0x000fe2000fffe0ff */
[----:B------:R-:W-:Y:S01]  /*4940*/  LOP3.LUT R172, R5, 0x30, R172, 0xf8, !PT ;  /* 0x0000003005ac7812 */ /* 0x000fe200078ef8ac */
[----:B------:R-:W-:Y:S01]  /*4950*/  IMAD.MOV.U32 R76, RZ, RZ, RZ ;  /* 0x000000ffff4c7224 */ /* 0x000fe200078e00ff */
[----:B------:R-:W2:Y:S01]  /*4960*/  LDC R74, c[0x0][0xb0c] ;  /* 0x0002c300ff4a7b82 */ /* 0x000ea20000000800 */
[----:B------:R-:W-:-:S02]  /*4970*/  LOP3.LUT R185, R185, 0x4, RZ, 0xc0, !PT ;  /* 0x00000004b9b97812 */ /* 0x000fc400078ec0ff */
[----:B------:R-:W-:Y:S02]  /*4980*/  CS2R R182, SRZ ;  /* 0x0000000000b67805 */ /* 0x000fe4000001ff00 */
[----:B------:R-:W-:Y:S02]  /*4990*/  LOP3.LUT R172, R172, 0x1e40, R3, 0xf8, !PT ;  /* 0x00001e40acac7812 */ /* 0x000fe400078ef803 */
[----:B------:R-:W-:Y:S02]  /*49a0*/  CS2R R180, SRZ ;  /* 0x0000000000b47805 */ /* 0x000fe4000001ff00 */
[----:B------:R-:W-:Y:S01]  /*49b0*/  IADD3 R184, PT, PT, -R185, 0x2, RZ ;  /* 0x00000002b9b87810 */ /* 0x000fe20007ffe1ff */
[----:B------:R-:W-:Y:S01]  /*49c0*/  IMAD.MOV R176, RZ, RZ, -R187 ;  /* 0x000000ffffb07224 */ /* 0x000fe200078e0abb */
[----:B------:R-:W-:Y:S01]  /*49d0*/  MOV R188, UR4 ;  /* 0x0000000400bc7c02 */ /* 0x000fe20008000f00 */
[----:B------:R-:W4:Y:S01]  /*49e0*/  LDC R174, c[0x0][0xb20] ;  /* 0x0002c800ffae7b82 */ /* 0x000f220000000800 */
[----:B------:R-:W3:Y:S01]  /*49f0*/  LDS R0, [UR49+0x130] ;  /* 0x00013031ff007984 */ /* 0x000ee20008000800 */
[----:B------:R-:W-:Y:S01]  /*4a00*/  VIADD R186, R172, UR49 ;  /* 0x00000031acba7c36 */ /* 0x000fe20008000000 */
[----:B------:R-:W1:Y:S01]  /*4a10*/  LDCU.64 UR52, c[0x0][0x348] ;  /* 0x00006900ff3477ac */ /* 0x000e620008000a00 */
[----:B------:R-:W-:-:S02]  /*4a20*/  IMAD.MOV R175, RZ, RZ, -R185 ;  /* 0x000000ffffaf7224 */ /* 0x000fc400078e0ab9 */
[----:B------:R-:W-:Y:S01]  /*4a30*/  VIADD R186, R186, 0x200 ;  /* 0x00000200baba7836 */ /* 0x000fe20000000000 */
[----:B------:R-:W1:Y:S01]  /*4a40*/  LDCU.64 UR38, c[0x0][0x888] ;  /* 0x00011100ff2677ac */ /* 0x000e620008000a00 */
[----:B------:R-:W1:Y:S01]  /*4a50*/  LDC R73, c[0x0][0xb30] ;  /* 0x0002cc00ff497b82 */ /* 0x000e620000000800 */
[----:B------:R-:W1:Y:S01]  /*4a60*/  LDCU.64 UR44, c[0x0][0x890] ;  /* 0x00011200ff2c77ac */ /* 0x000e620008000a00 */
[----:B------:R-:W-:-:S06]  /*4a70*/  UIADD3 UR48, UPT, UPT, UR49, 0x200, URZ ;  /* 0x0000020031307890 */ /* 0x000fcc000fffe0ff */
[----:B------:R-:W1:Y:S08]  /*4a80*/  LDC.64 R168, c[0x0][0xb10] ;  /* 0x0002c400ffa87b82 */ /* 0x000e700000000a00 */
[----:B------:R-:W1:Y:S08]  /*4a90*/  LDC.64 R70, c[0x0][0xb18] ;  /* 0x0002c600ff467b82 */ /* 0x000e700000000a00 */
[----:B------:R-:W1:Y:S08]  /*4aa0*/  LDC.64 R68, c[0x0][0xb28] ;  /* 0x0002ca00ff447b82 */ /* 0x000e700000000a00 */
[----:B------:R-:W1:Y:S01]  /*4ab0*/  LDC.64 R166, c[0x0][0x8b0] ;  /* 0x00022c00ffa67b82 */ /* 0x000e620000000a00 */
[----:B---3--:R-:W-:-:S07]  /*4ac0*/  IMAD.IADD R79, R0, 0x1, R79 ;  /* 0x00000001004f7824 */ /* 0x008fce00078e024f */
[----:B------:R-:W3:Y:S08]  /*4ad0*/  LDC.64 R164, c[0x0][0x8a8] ;  /* 0x00022a00ffa47b82 */ /* 0x000ef00000000a00 */
[----:B--2-4-:R-:W1:Y:S02]  /*4ae0*/  LDC R178, c[0x0][0x374] ;  /* 0x0000dd00ffb27b82 */ /* 0x014e640000000800 */
.L_x_126:
[C---:B------:R-:W-:Y:S02]  /*4af0*/  LEA R0, R191.reuse, UR49, 0x3 ;  /* 0x00000031bf007c11 */ /* 0x040fe4000f8e18ff */
[----:B------:R-:W-:Y:S02]  /*4b00*/  SHF.L.U32 R3, R182, 0x1f, RZ ;  /* 0x0000001fb6037819 */ /* 0x000fe400000006ff */
[----:B------:R-:W-:Y:S02]  /*4b10*/  LEA R16, R191, UR49, 0x4 ;  /* 0x00000031bf107c11 */ /* 0x000fe4000f8e20ff */
[----:B------:R-:W2:Y:S02]  /*4b20*/  SYNCS.PHASECHK.TRANS64.TRYWAIT P0, [R0+URZ+0xa0], R3 ;  /* 0x0000a003000075a7 */ /* 0x000ea400080011ff */
[----:B-12---:R-:W-:Y:S05]  /*4b30*/  @!P0 BRA `(.L_x_82) ;  /* 0x0000006c00708947 */ /* 0x006fea0003800000 */
.L_x_168:
[----:B------:R-:W4:Y:S01]  /*4b40*/  LDC.64 R12, c[0x0][0xb10] ;  /* 0x0002c400ff0c7b82 */ /* 0x000f220000000a00 */
[----:B------:R-:W3:Y:S01]  /*4b50*/  LDS.128 R16, [R16+0x110] ;  /* 0x0001100010107984 */ /* 0x000ee20000000c00 */
[----:B-1----:R-:W-:Y:S01]  /*4b60*/  ISETP.NE.AND P1, PT, R73, 0x1, PT ;  /* 0x000000014900780c */ /* 0x002fe20003f25270 */
[----:B--2---:R-:W-:Y:S01]  /*4b70*/  VIADD R0, R0, 0xb0 ;  /* 0x000000b000007836 */ /* 0x004fe20000000000 */
[----:B------:R-:W-:Y:S04]  /*4b80*/  ISETP.GE.AND P0, PT, R72, 0x1, PT ;  /* 0x000000014800780c */ /* 0x000fe80003f06270 */
[----:B------:R-:W1:Y:S01]  /*4b90*/  LDC.64 R10, c[0x0][0xb18] ;  /* 0x0002c600ff0a7b82 */ /* 0x000e620000000a00 */
[----:B------:R-:W-:Y:S01]  /*4ba0*/  PRMT R0, RZ, 0x654, R0 ;  /* 0x00000654ff007816 */ /* 0x000fe20000000000 */
[----:B------:R-:W-:Y:S01]  /*4bb0*/  @!PT LDS RZ, [RZ] ;  /* 0x00000000fffff984 */ /* 0x000fe20000000800 */
[----:B------:R-:W-:Y:S01]  /*4bc0*/  @!PT LDS RZ, [RZ] ;  /* 0x00000000fffff984 */ /* 0x000fe20000000800 */
[----:B------:R-:W-:Y:S01]  /*4bd0*/  @!PT LDS RZ, [RZ] ;  /* 0x00000000fffff984 */ /* 0x000fe20000000800 */
[----:B------:R-:W-:Y:S01]  /*4be0*/  @!PT LDS RZ, [RZ] ;  /* 0x00000000fffff984 */ /* 0x000fe20000000800 */
[----:B------:R2:W-:Y:S06]  /*4bf0*/  MEMBAR.ALL.CTA ;  /* 0x0000000000007992 */ /* 0x0005ec0000008000 */
[----:B--2---:R-:W2:Y:S01]  /*4c00*/  FENCE.VIEW.ASYNC.S ;  /* 0x00000000000073c6 */ /* 0x004ea20000000000 */
[----:B------:R-:W1:Y:S08]  /*4c10*/  @!P1 LDC R14, c[0x0][0xb20] ;  /* 0x0002c800ff0e9b82 */ /* 0x000e700000000800 */
[----:B------:R-:W1:Y:S01]  /*4c20*/  @!P1 LDC R9, c[0x0][0xb0c] ;  /* 0x0002c300ff099b82 */ /* 0x000e620000000800 */
[----:B--2---:R2:W-:Y:S01]  /*4c30*/  SYNCS.ARRIVE.TRANS64.RED.A1T0 RZ, [R0+URZ], RZ ;  /* 0x000000ff00ff79a7 */ /* 0x0045e200081004ff */
[----:B---3--:R-:W-:Y:S04]  /*4c40*/  LOP3.LUT P4, RZ, R18, 0x1, RZ, 0xc0, !PT ;  /* 0x0000000112ff7812 */ /* 0x008fe8000788c0ff */
[----:B------:R-:W-:Y:S09]  /*4c50*/  P2R R190, PR, RZ, 0x10 ;  /* 0x00000010ffbe7803 */ /* 0x000ff20000000000 */
[----:B------:R-:W-:Y:S02]  /*4c60*/  @P4 MOV R77, R16 ;  /* 0x00000010004d4202 */ /* 0x000fe40000000f00 */
[----:B------:R-:W-:Y:S01]  /*4c70*/  @P4 LOP3.LUT R75, R17, 0xffff, RZ, 0xc0, !PT ;  /* 0x0000ffff114b4812 */ /* 0x000fe200078ec0ff */
[----:B--2-4-:R-:W-:Y:S06]  /*4c80*/  @!P0 BRA `(.L_x_83) ;  /* 0x0000000000a48947 */ /* 0x014fec0003800000 */
[----:B------:R-:W-:Y:S01]  /*4c90*/  IMAD.HI.U32 R23, R178, R71, RZ ;  /* 0x00000047b2177227 */ /* 0x000fe200078e00ff */
[----:B------:R-:W-:Y:S02]  /*4ca0*/  ISETP.NE.AND P0, PT, R70, 0x1, PT ;  /* 0x000000014600780c */ /* 0x000fe40003f05270 */
[----:B------:R-:W-:Y:S01]  /*4cb0*/  ISETP.NE.AND P2, PT, R72, 0x1, PT ;  /* 0x000000014800780c */ /* 0x000fe20003f45270 */
[----:B------:R-:W-:Y:S01]  /*4cc0*/  IMAD.HI.U32 R22, R177, R168, RZ ;  /* 0x000000a8b1167227 */ /* 0x000fe200078e00ff */
[----:B------:R-:W-:Y:S02]  /*4cd0*/  SHF.R.U32.HI R23, RZ, R174, R23 ;  /* 0x000000aeff177219 */ /* 0x000fe40000011617 */
[----:B------:R-:W-:Y:S01]  /*4ce0*/  ISETP.NE.AND P3, PT, R74, 0x1, PT ;  /* 0x000000014a00780c */ /* 0x000fe20003f65270 */
[----:B------:R-:W-:Y:S01]  /*4cf0*/  IMAD.HI.U32 R26, R77, R168, RZ ;  /* 0x000000a84d1a7227 */ /* 0x000fe200078e00ff */
[----:B------:R-:W-:Y:S02]  /*4d00*/  SHF.R.U32.HI R22, RZ, R169, R22 ;  /* 0x000000a9ff167219 */ /* 0x000fe40000011616 */
[----:B------:R-:W-:Y:S01]  /*4d10*/  SEL R3, R178, R23, !P0 ;  /* 0x00000017b2037207 */ /* 0x000fe20004000000 */
[----:B------:R-:W-:Y:S01]  /*4d20*/  IMAD.HI.U32 R23, R75, R71, RZ ;  /* 0x000000474b177227 */ /* 0x000fe200078e00ff */
[----:B------:R-:W-:Y:S02]  /*4d30*/  SEL R7, R177, R22, !P3 ;  /* 0x00000016b1077207 */ /* 0x000fe40005800000 */
[----:B------:R-:W-:Y:S01]  /*4d40*/  SHF.R.U32.HI R26, RZ, R169, R26 ;  /* 0x000000a9ff1a7219 */ /* 0x000fe2000001161a */
[-C--:B------:R-:W-:Y:S04]  /*4d50*/  IMAD.HI.U32 R22, R3, R68.reuse, RZ ;  /* 0x0000004403167227 */ /* 0x080fe800078e00ff */
[----:B------:R-:W-:Y:S01]  /*4d60*/  IMAD.HI.U32 R24, R7, R68, RZ ;  /* 0x0000004407187227 */ /* 0x000fe200078e00ff */
[-C--:B------:R-:W-:Y:S02]  /*4d70*/  @P2 SHF.R.U32.HI R3, RZ, R69.reuse, R22 ;  /* 0x00000045ff032219 */ /* 0x080fe40000011616 */
[----:B------:R-:W-:Y:S02]  /*4d80*/  SHF.R.U32.HI R22, RZ, R174, R23 ;  /* 0x000000aeff167219 */ /* 0x000fe40000011617 */
[----:B------:R-:W-:Y:S01]  /*4d90*/  @P2 SHF.R.U32.HI R7, RZ, R69, R24 ;  /* 0x00000045ff072219 */ /* 0x000fe20000011618 */
[C---:B------:R-:W-:Y:S01]  /*4da0*/  IMAD R2, R72.reuse, R3, RZ ;  /* 0x0000000348027224 */ /* 0x040fe200078e02ff */
[----:B------:R-:W-:Y:S02]  /*4db0*/  SEL R5, R75, R22, !P0 ;  /* 0x000000164b057207 */ /* 0x000fe40004000000 */
[----:B------:R-:W-:Y:S01]  /*4dc0*/  SEL R3, R77, R26, !P3 ;  /* 0x0000001a4d037207 */ /* 0x000fe20005800000 */
[----:B------:R-:W-:Y:S01]  /*4dd0*/  IMAD R4, R72, R7, RZ ;  /* 0x0000000748047224 */ /* 0x000fe200078e02ff */
[C---:B------:R-:W-:Y:S01]  /*4de0*/  ISETP.GE.AND P0, PT, R5.reuse, R2, PT ;  /* 0x000000020500720c */ /* 0x040fe20003f06270 */
[----:B------:R-:W-:Y:S03]  /*4df0*/  IMAD.HI.U32 R6, R5, R68, RZ ;  /* 0x0000004405067227 */ /* 0x000fe600078e00ff */
[----:B------:R-:W-:Y:S01]  /*4e00*/  ISETP.GE.OR P0, PT, R3, R4, P0 ;  /* 0x000000040300720c */ /* 0x000fe20000706670 */
[----:B------:R-:W-:Y:S01]  /*4e10*/  IMAD.MOV R4, RZ, RZ, -R3 ;  /* 0x000000ffff047224 */ /* 0x000fe200078e0a03 */
[-C--:B------:R-:W-:Y:S03]  /*4e20*/  SHF.R.U32.HI R6, RZ, R69.reuse, R6 ;  /* 0x00000045ff067219 */ /* 0x080fe60000011606 */
[----:B------:R-:W-:Y:S01]  /*4e30*/  IMAD R77, R74, R4, R77 ;  /* 0x000000044a4d7224 */ /* 0x000fe200078e024d */
[----:B------:R-:W-:Y:S05]  /*4e40*/  SEL R15, R5, R6, !P2 ;  /* 0x00000006050f7207 */ /* 0x000fea0005000000 */
[----:B------:R-:W-:Y:S02]  /*4e50*/  IMAD.MOV R6, RZ, RZ, -R15 ;  /* 0x000000ffff067224 */ /* 0x000fe400078e0a0f */
[C---:B------:R-:W-:Y:S04]  /*4e60*/  @!P0 IMAD.HI.U32 R2, R3.reuse, R68, RZ ;  /* 0x0000004403028227 */ /* 0x040fe800078e00ff */
[----:B------:R-:W-:Y:S01]  /*4e70*/  IMAD R6, R72, R6, R5 ;  /* 0x0000000648067224 */ /* 0x000fe200078e0205 */
[----:B------:R-:W-:Y:S04]  /*4e80*/  @!P0 SHF.R.U32.HI R2, RZ, R69, R2 ;  /* 0x00000045ff028219 */ /* 0x000fe80000011602 */
[----:B------:R-:W-:Y:S02]  /*4e90*/  @!P0 SEL R0, R3, R2, !P2 ;  /* 0x0000000203008207 */ /* 0x000fe40005000000 */
[----:B------:R-:W-:Y:S02]  /*4ea0*/  IADD3 R2, PT, PT, -R5, RZ, RZ ;  /* 0x000000ff05027210 */ /* 0x000fe40007ffe1ff */
[----:B------:R-:W-:Y:S01]  /*4eb0*/  @!P0 IADD3 R8, PT, PT, R15, -R0, RZ ;  /* 0x800000000f088210 */ /* 0x000fe20007ffe0ff */
[----:B------:R-:W-:Y:S02]  /*4ec0*/  @!P0 IMAD R0, R7, R6, R0 ;  /* 0x0000000607008224 */ /* 0x000fe400078e0200 */
[----:B------:R-:W-:Y:S02]  /*4ed0*/  IMAD R75, R70, R2, R75 ;  /* 0x00000002464b7224 */ /* 0x000fe400078e024b */
[----:B------:R-:W-:Y:S02]  /*4ee0*/  @!P0 IMAD R5, R8, R72, R3 ;  /* 0x0000004808058224 */ /* 0x000fe400078e0203 */
[----:B------:R-:W-:Y:S04]  /*4ef0*/  @!P0 IMAD.MOV.U32 R3, RZ, RZ, R0 ;  /* 0x000000ffff038224 */ /* 0x000fe800078e0000 */
[----:B------:R-:W-:Y:S02]  /*4f00*/  IMAD R77, R3, R74, R77 ;  /* 0x0000004a034d7224 */ /* 0x000fe400078e024d */
[----:B------:R-:W-:Y:S07]  /*4f10*/  IMAD R75, R5, R70, R75 ;  /* 0x00000046054b7224 */ /* 0x000fee00078e024b */
.L_x_83:
[----:B-1----:R-:W-:Y:S01]  /*4f20*/  @!P1 ISETP.NE.AND P0, PT, R10, 0x1, PT ;  /* 0x000000010a00980c */ /* 0x002fe20003f05270 */
[----:B------:R-:W-:Y:S01]  /*4f30*/  @!P1 IMAD.HI.U32 R0, R77, R12, RZ ;  /* 0x0000000c4d009227 */ /* 0x000fe200078e00ff */
[----:B------:R-:W-:Y:S01]  /*4f40*/  @!P1 ISETP.NE.AND P2, PT, R9, 0x1, PT ;  /* 0x000000010900980c */ /* 0x000fe20003f45270 */
[----:B------:R-:W-:Y:S01]  /*4f50*/  ULOP3.LUT UP0, URZ, UR48, 0x1b0, URZ, 0xc0, !UPT ;  /* 0x000001b030ff7892 */ /* 0x000fe2000f80c0ff */
[----:B------:R-:W-:Y:S01]  /*4f60*/  R2UR UR42, R21 ;  /* 0x00000000152a72ca */ /* 0x000fe200000e0000 */
[----:B------:R-:W-:Y:S01]  /*4f70*/  @!P1 IMAD.HI.U32 R3, R75, R11, RZ ;  /* 0x0000000b4b039227 */ /* 0x000fe200078e00ff */
[----:B------:R-:W-:Y:S02]  /*4f80*/  @!P1 SHF.R.U32.HI R0, RZ, R13, R0 ;  /* 0x0000000dff009219 */ /* 0x000fe40000011600 */
[----:B------:R-:W-:Y:S01]  /*4f90*/  R2UR UR41, R20 ;  /* 0x00000000142972ca */ /* 0x000fe200000e0000 */
[----:B------:R-:W-:Y:S01]  /*4fa0*/  VIADD R191, R191, 0x1 ;  /* 0x00000001bfbf7836 */ /* 0x000fe20000000000 */
[----:B------:R-:W-:Y:S02]  /*4fb0*/  @!P1 SHF.R.U32.HI R2, RZ, R14, R3 ;  /* 0x0000000eff029219 */ /* 0x000fe40000011603 */
[----:B------:R-:W-:Y:S02]  /*4fc0*/  @!P1 SEL R3, R77, R0, !P2 ;  /* 0x000000004d039207 */ /* 0x000fe40005000000 */
[----:B------:R-:W-:Y:S02]  /*4fd0*/  @!P1 SEL R2, R75, R2, !P0 ;  /* 0x000000024b029207 */ /* 0x000fe40004000000 */
[----:B------:R-:W-:Y:S01]  /*4fe0*/  @P4 SHF.R.U32.HI R179, RZ, 0x10, R17 ;  /* 0x00000010ffb34819 */ /* 0x000fe20000011611 */
[----:B------:R-:W-:Y:S02]  /*4ff0*/  USHF.L.U32 UR42, UR42, 0x7, URZ ;  /* 0x000000072a2a7899 */ /* 0x000fe400080006ff */
[----:B------:R-:W-:Y:S02]  /*5000*/  @!P1 IMAD.IADD R0, R2, 0x1, -R3 ;  /* 0x0000000102009824 */ /* 0x000fe400078e0a03 */
[----:B------:R-:W-:Y:S01]  /*5010*/  @!P1 IMAD.IADD R2, R3, 0x1, -R2 ;  /* 0x0000000103029824 */ /* 0x000fe200078e0a02 */
[----:B------:R-:W-:Y:S01]  /*5020*/  USHF.L.U32 UR41, UR41, 0x8, URZ ;  /* 0x0000000829297899 */ /* 0x000fe200080006ff */
[----:B------:R-:W-:Y:S02]  /*5030*/  @!P1 IMAD R77, R0, R9, R77 ;  /* 0x00000009004d9224 */ /* 0x000fe400078e024d */
[----:B------:R-:W-:Y:S01]  /*5040*/  @!P1 IMAD R75, R2, R10, R75 ;  /* 0x0000000a024b9224 */ /* 0x000fe200078e024b */
[----:B------:R-:W-:Y:S08]  /*5050*/  BRA.U !UP0, `(.L_x_84) ;  /* 0x0000000108407547 */ /* 0x000ff0000b800000 */
[----:B------:R-:W1:Y:S01]  /*5060*/  LDCU.64 UR8, c[0x4][0x88] ;  /* 0x01001100ff0877ac */ /* 0x000e620008000a00 */
[----:B------:R-:W-:Y:S01]  /*5070*/  MOV R3, 0x0 ;  /* 0x0000000000037802 */ /* 0x000fe20000000f00 */
[----:B------:R-:W-:Y:S02]  /*5080*/  HFMA2 R12, -RZ, RZ, 0, 5.9604644775390625e-08 ;  /* 0x00000001ff0c7431 */ /* 0x000fe400000001ff */
[----:B------:R-:W-:Y:S02]  /*5090*/  IMAD.MOV.U32 R8, RZ, RZ, 0x70 ;  /* 0x00000070ff087424 */ /* 0x000fe400078e00ff */
[----:B------:R-:W-:Y:S01]  /*50a0*/  IMAD.MOV.U32 R13, RZ, RZ, RZ ;  /* 0x000000ffff0d7224 */ /* 0x000fe200078e00ff */
[----:B------:R-:W2:Y:S01]  /*50b0*/  LDCU.64 UR6, c[0x4][0x90] ;  /* 0x01001200ff0677ac */ /* 0x000ea20008000a00 */
[----:B------:R-:W3:Y:S01]  /*50c0*/  LDC.64 R2, c[0x4][R3] ;  /* 0x0100000003027b82 */ /* 0x000ee20000000a00 */
[----:B------:R-:W4:Y:S01]  /*50d0*/  LDCU.64 UR4, c[0x4][0x8] ;  /* 0x01000100ff0477ac */ /* 0x000f220008000a00 */
[----:B-1----:R-:W-:Y:S01]  /*50e0*/  MOV R5, UR9 ;  /* 0x0000000900057c02 */ /* 0x002fe20008000f00 */
[----:B------:R-:W-:Y:S01]  /*50f0*/  IMAD.U32 R4, RZ, RZ, UR8 ;  /* 0x00000008ff047e24 */ /* 0x000fe2000f8e00ff */
[----:B--2---:R-:W-:Y:S01]  /*5100*/  MOV R7, UR7 ;  /* 0x0000000700077c02 */ /* 0x004fe20008000f00 */
[----:B------:R-:W-:Y:S01]  /*5110*/  IMAD.U32 R6, RZ, RZ, UR6 ;  /* 0x00000006ff067e24 */ /* 0x000fe2000f8e00ff */
[----:B----4-:R-:W-:Y:S01]  /*5120*/  MOV R11, UR5 ;  /* 0x00000005000b7c02 */ /* 0x010fe20008000f00 */
[----:B------:R-:W-:Y:S02]  /*5130*/  IMAD.U32 R10, RZ, RZ, UR4 ;  /* 0x00000004ff0a7e24 */ /* 0x000fe4000f8e00ff */
[----:B------:R-:W-:Y:S07]  /*5140*/  LEPC R20, `(.L_x_84) ;  /* 0x000000001014794e */ /* 0x000fee0000000000 */
[----:B---3-5:R-:W-:Y:S05]  /*5150*/  CALL.ABS.NOINC R2 ;  /* 0x0000000002007343 */ /* 0x028fea0003c00000 */
.L_x_84:
[----:B------:R-:W-:Y:S01]  /*5160*/  LOP3.LUT P0, RZ, R188, 0x1b0, RZ, 0xc0, !PT ;  /* 0x000001b0bcff7812 */ /* 0x000fe2000780c0ff */
[----:B------:R-:W-:Y:S11]  /*5170*/  BSSY.RECONVERGENT B6, `(.L_x_85) ;  /* 0x0000013000067945 */ /* 0x000ff60003800200 */
[----:B------:R-:W-:Y:S01]  /*5180*/  @!UPT UIADD3 URZ, UPT, UPT, URZ, URZ, URZ ;  /* 0x000000fffffff290 */ /* 0x000fe2000fffe0ff */
[----:B------:R-:W-:Y:S05]  /*5190*/  @!P0 BRA `(.L_x_86) ;  /* 0x0000000000408947 */ /* 0x000fea0003800000 */
        /* <DEDUP_REMOVED lines=16> */
.L_x_86:
[----:B------:R-:W-:Y:S05]  /*52a0*/  BSYNC.RECONVERGENT B6 ;  /* 0x0000000000067941 */ /* 0x000fea0003800200 */
.L_x_85:
[----:B------:R-:W-:Y:S01]  /*52b0*/  ISETP.NE.U32.AND P4, PT, R166, RZ, PT ;  /* 0x000000ffa600720c */ /* 0x000fe20003f85070 */
[----:B------:R-:W-:Y:S01]  /*52c0*/  UISETP.NE.AND UP2, UPT, UR50, URZ, UPT ;  /* 0x000000ff3200728c */ /* 0x000fe2000bf45270 */
[----:B------:R-:W-:Y:S01]  /*52d0*/  ISETP.NE.U32.AND P2, PT, RZ, UR38, PT ;  /* 0x00000026ff007c0c */ /* 0x000fe2000bf45070 */
[----:B------:R-:W-:Y:S01]  /*52e0*/  UISETP.NE.U32.AND UP1, UPT, UR44, URZ, UPT ;  /* 0x000000ff2c00728c */ /* 0x000fe2000bf25070 */
[----:B------:R-:W-:Y:S01]  /*52f0*/  ISETP.NE.AND.EX P4, PT, R167, RZ, PT, P4 ;  /* 0x000000ffa700720c */ /* 0x000fe20003f85340 */
[----:B------:R-:W-:Y:S01]  /*5300*/  UPLOP3.LUT UP0, UPT, UPT, UPT, UPT, 0x40, 0x4 ;  /* 0x000000000004789c */ /* 0x000fe20003f0e870 */
[----:B------:R-:W-:Y:S01]  /*5310*/  ISETP.NE.AND.EX P2, PT, RZ, UR39, PT, P2 ;  /* 0x00000027ff007c0c */ /* 0x000fe2000bf45320 */
[----:B------:R-:W-:Y:S01]  /*5320*/  UISETP.NE.AND.EX UP1, UPT, UR45, URZ, UPT, UP1 ;  /* 0x000000ff2d00728c */ /* 0x000fe2000bf25310 */
[----:B------:R-:W-:Y:S04]  /*5330*/  PLOP3.LUT P1, PT, PT, PT, UP2, 0x80, 0x8 ;  /* 0x000000000008781c */ /* 0x000fe80003f2f028 */
[----:B------:R-:W-:Y:S06]  /*5340*/  @UP2 UPLOP3.LUT UP0, UPT, UPT, UPT, UP1, 0x80, 0x8 ;  /* 0x000000000008289c */ /* 0x000fec0003f0f010 */
[----:B------:R-:W-:Y:S01]  /*5350*/  PLOP3.LUT P0, PT, PT, PT, UP0, 0x80, 0x8 ;  /* 0x000000000008781c */ /* 0x000fe20003f0f008 */
[----:B------:R-:W-:Y:S01]  /*5360*/  @!UPT UIADD3 URZ, UPT, UPT, URZ, URZ, URZ ;  /* 0x000000fffffff290 */ /* 0x000fe2000fffe0ff */
[----:B------:R-:W-:Y:S11]  /*5370*/  BRA.U !UP1, `(.L_x_87) ;  /* 0x0000000109387547 */ /* 0x000ff6000b800000 */
[----:B------:R-:W-:Y:S01]  /*5380*/  UISETP.NE.U32.AND UP0, UPT, UR38, URZ, UPT ;  /* 0x000000ff2600728c */ /* 0x000fe2000bf05070 */
[----:B------:R-:W-:Y:S02]  /*5390*/  HFMA2 R0, -RZ, RZ, 0, 5.9604644775390625e-08 ;  /* 0x00000001ff007431 */ /* 0x000fe400000001ff */
[----:B------:R-:W-:Y:S01]  /*53a0*/  IMAD.MOV.U32 R171, RZ, RZ, 0x1 ;  /* 0x00000001ffab7424 */ /* 0x000fe200078e00ff */
[----:B------:R-:W-:Y:S06]  /*53b0*/  UISETP.NE.AND.EX UP0, UPT, UR39, URZ, UPT, UP0 ;  /* 0x000000ff2700728c */ /* 0x000fec000bf05300 */
[----:B------:R-:W-:Y:S05]  /*53c0*/  PLOP3.LUT P3, PT, PT, PT, UP0, 0x80, 0x8 ;  /* 0x000000000008781c */ /* 0x000fea0003f6f008 */
[----:B------:R-:W1:Y:S01]  /*53d0*/  @UP0 LDCU.64 UR6, c[0x0][0x888] ;  /* 0x00011100ff0607ac */ /* 0x000e620008000a00 */
[----:B------:R-:W-:Y:S07]  /*53e0*/  @UP0 UIMAD UR4, UR36, UR44, URZ ;  /* 0x0000002c240402a4 */ /* 0x000fee000f8e02ff */
[----:B------:R-:W-:Y:S01]  /*53f0*/  @!P3 PRMT R171, R0, 0x7610, R171 ;  /* 0x0000761000abb816 */ /* 0x000fe200000000ab */
[----:B-1----:R-:W-:Y:S03]  /*5400*/  @UP0 UIMAD.WIDE UR6, UR4, 0x4, UR6 ;  /* 0x00000004040608a5 */ /* 0x002fe6000f8e0206 */
[----:B------:R-:W1:Y:S03]  /*5410*/  @!UP0 LDCU UR4, c[0x0][0x880] ;  /* 0x00011000ff0487ac */ /* 0x000e660008000800 */
[----:B------:R-:W-:Y:S01]  /*5420*/  IMAD.U32 R2, RZ, RZ, UR6 ;  /* 0x00000006ff027e24 */ /* 0x000fe2000f8e00ff */
[----:B------:R-:W-:Y:S05]  /*5430*/  MOV R3, UR7 ;  /* 0x0000000700037c02 */ /* 0x000fea0008000f00 */
[----:B-----5:R2:W5:Y:S02]  /*5440*/  @P3 LDG.E R81, desc[UR46][R2.64] ;  /* 0x0000002e02513981 */ /* 0x020564000c1e1900 */
[----:B-12---:R-:W-:Y:S02]  /*5450*/  @!P3 IMAD.U32 R81, RZ, RZ, UR4 ;  /* 0x00000004ff51be24 */ /* 0x006fe4000f8e00ff */
.L_x_87:
[----:B------:R-:W-:Y:S05]  /*5460*/  @!P4 BRA `(.L_x_88) ;  /* 0x000000000020c947 */ /* 0x000fea0003800000 */
[----:B------:R-:W-:Y:S04]  /*5470*/  ISETP.NE.U32.AND P3, PT, R164, RZ, PT ;  /* 0x000000ffa400720c */ /* 0x000fe80003f65070 */
[----:B------:R-:W-:Y:S11]  /*5480*/  ISETP.NE.AND.EX P3, PT, R165, RZ, PT, P3 ;  /* 0x000000ffa500720c */ /* 0x000ff60003f65330 */
[----:B------:R-:W-:Y:S02]  /*5490*/  @!UPT UIADD3 URZ, UPT, UPT, URZ, URZ, URZ ;  /* 0x000000fffffff290 */ /* 0x000fe4000fffe0ff */
[----:B------:R-:W1:Y:S01]  /*54a0*/  @P3 LDC.64 R2, c[0x0][0x8a8] ;  /* 0x00022a00ff023b82 */ /* 0x000e620000000a00 */
[----:B------:R-:W-:Y:S04]  /*54b0*/  @P3 IMAD R0, R166, UR36, RZ ;  /* 0x00000024a6003c24 */ /* 0x000fe8000f8e02ff */
[----:B-1----:R-:W-:Y:S05]  /*54c0*/  @P3 IMAD.WIDE R2, R0, 0x4, R2 ;  /* 0x0000000400023825 */ /* 0x002fea00078e0202 */
[----:B-----5:R1:W5:Y:S02]  /*54d0*/  @P3 LDG.E R78, desc[UR46][R2.64] ;  /* 0x0000002e024e3981 */ /* 0x020364000c1e1900 */
[----:B-1----:R-:W2:Y:S02]  /*54e0*/  @!P3 LDC R78, c[0x0][0x8a0] ;  /* 0x00022800ff4ebb82 */ /* 0x002ea40000000800 */
.L_x_88:
[----:B-----5:R-:W-:Y:S01]  /*54f0*/  FSETP.NEU.AND P4, PT, R81, RZ, PT ;  /* 0x000000ff5100720b */ /* 0x020fe20003f8d000 */
[----:B------:R-:W-:Y:S01]  /*5500*/  BSSY B1, `(.L_x_89) ;  /* 0x0000047000017945 */ /* 0x000fe20003800000 */
[----:B------:R-:W-:Y:S01]  /*5510*/  SEL R5, RZ, 0xffffffff, P2 ;  /* 0xffffffffff057807 */ /* 0x000fe20001000000 */
[----:B------:R-:W-:Y:S01]  /*5520*/  IMAD.MOV.U32 R196, RZ, RZ, 0x1 ;  /* 0x00000001ffc47424 */ /* 0x000fe200078e00ff */
[----:B------:R-:W-:Y:S01]  /*5530*/  LOP3.LUT P3, RZ, R171, 0xff, RZ, 0xc0, !PT ;  /* 0x000000ffabff7812 */ /* 0x000fe2000786c0ff */
[C---:B------:R-:W-:Y:S01]  /*5540*/  IMAD R80, R76.reuse, 0x100, R79 ;  /* 0x000001004c507824 */ /* 0x040fe200078e024f */
[----:B------:R-:W-:Y:S02]  /*5550*/  @P1 SEL R0, RZ, 0xffffffff, P4 ;  /* 0xffffffffff001807 */ /* 0x000fe40002000000 */
[----:B------:R-:W-:Y:S02]  /*5560*/  CS2R R162, SRZ ;  /* 0x0000000000a27805 */ /* 0x000fe4000001ff00 */
[----:B------:R-:W-:Y:S02]  /*5570*/  LEA R3, R181, UR49, 0x3 ;  /* 0x00000031b5037c11 */ /* 0x000fe4000f8e18ff */
[----:B------:R-:W-:Y:S02]  /*5580*/  CS2R R160, SRZ ;  /* 0x0000000000a07805 */ /* 0x000fe4000001ff00 */
[----:B------:R-:W-:Y:S02]  /*5590*/  @P0 SEL R0, R5, R0, !P3 ;  /* 0x0000000005000207 */ /* 0x000fe40005800000 */
[----:B------:R-:W-:Y:S02]  /*55a0*/  CS2R R158, SRZ ;  /* 0x00000000009e7805 */ /* 0x000fe4000001ff00 */
[----:B------:R-:W-:Y:S02]  /*55b0*/  LEA R193, R76, UR49, 0x3 ;  /* 0x000000314cc17c11 */ /* 0x000fe4000f8e18ff */
[----:B------:R-:W-:Y:S02]  /*55c0*/  CS2R R156, SRZ ;  /* 0x00000000009c7805 */ /* 0x000fe4000001ff00 */
[----:B------:R-:W-:Y:S02]  /*55d0*/  @P1 LOP3.LUT R0, R0, 0x1, RZ, 0xc0, !PT ;  /* 0x0000000100001812 */ /* 0x000fe400078ec0ff */
[----:B------:R-:W-:Y:S02]  /*55e0*/  CS2R R154, SRZ ;  /* 0x00000000009a7805 */ /* 0x000fe4000001ff00 */
[----:B------:R-:W-:Y:S02]  /*55f0*/  SHF.L.U32 R2, R183, 0x1f, RZ ;  /* 0x0000001fb7027819 */ /* 0x000fe400000006ff */
[----:B------:R-:W-:Y:S02]  /*5600*/  CS2R R152, SRZ ;  /* 0x0000000000987805 */ /* 0x000fe4000001ff00 */
[----:B------:R-:W-:Y:S02]  /*5610*/  ISETP.NE.U32.OR P6, PT, R0, 0x1, !P1 ;  /* 0x000000010000780c */ /* 0x000fe40004fc5470 */
[----:B------:R-:W-:Y:S02]  /*5620*/  CS2R R150, SRZ ;  /* 0x0000000000967805 */ /* 0x000fe4000001ff00 */
[----:B------:R-:W-:Y:S02]  /*5630*/  PLOP3.LUT P2, PT, PT, PT, UP1, 0x80, 0x8 ;  /* 0x000000000008781c */ /* 0x000fe40003f4f018 */
[----:B------:R-:W-:Y:S02]  /*5640*/  CS2R R148, SRZ ;  /* 0x0000000000947805 */ /* 0x000fe4000001ff00 */
[----:B------:R-:W-:Y:S02]  /*5650*/  SEL R0, RZ, 0xffffffff, P4 ;  /* 0xffffffffff007807 */ /* 0x000fe40002000000 */
[----:B------:R-:W-:Y:S03]  /*5660*/  P2R R198, PR, RZ, 0x40 ;  /* 0x00000040ffc67803 */ /* 0x000fe60000000000 */
[----:B------:R-:W-:Y:S04]  /*5670*/  @P6 SHF.L.U32 R4, R180, 0x1f, RZ ;  /* 0x0000001fb4046819 */ /* 0x000fe800000006ff */
[----:B------:R-:W-:Y:S01]  /*5680*/  @P2 SEL R0, R5, R0, !P3 ;  /* 0x0000000005002207 */ /* 0x000fe20005800000 */
[----:B------:R-:W1:Y:S03]  /*5690*/  @P6 SYNCS.PHASECHK.TRANS64.TRYWAIT P1, [R3+URZ+0x50], R4 ;  /* 0x00005004030065a7 */ /* 0x000e6600080211ff */
[----:B------:R-:W-:Y:S04]  /*56a0*/  LOP3.LUT R0, R0, 0x1, RZ, 0xc0, !PT ;  /* 0x0000000100007812 */ /* 0x000fe800078ec0ff */
[----:B------:R-:W-:Y:S04]  /*56b0*/  ISETP.NE.U32.AND P5, PT, R0, 0x1, PT ;  /* 0x000000010000780c */ /* 0x000fe80003fa5070 */
[----:B------:R-:W-:Y:S01]  /*56c0*/  P2R R197, PR, RZ, 0x20 ;  /* 0x00000020ffc57803 */ /* 0x000fe20000000000 */
[----:B------:R3:W4:Y:S01]  /*56d0*/  SYNCS.PHASECHK.TRANS64.TRYWAIT P0, [R193+URZ+0xc0], R2 ;  /* 0x0000c002c10075a7 */ /* 0x00072200080011ff */
[----:B-1----:R-:W-:Y:S01]  /*56e0*/  @P6 SEL R196, RZ, 0x1, !P1 ;  /* 0x00000001ffc46807 */ /* 0x002fe20004800000 */
[----:B---3--:R-:W-:Y:S06]  /*56f0*/  @!P6 BRA `(.L_x_90) ;  /* 0x00000000009ce947 */ /* 0x008fec0003800000 */
[----:B------:R-:W-:Y:S01]  /*5700*/  @P5 IMAD R6, R181, 0x2000, R186 ;  /* 0x00002000b5065824 */ /* 0x000fe200078e02ba */
[----:B------:R-:W-:Y:S01]  /*5710*/  ISETP.NE.AND P1, PT, R196, RZ, PT ;  /* 0x000000ffc400720c */ /* 0x000fe20003f25270 */
[----:B------:R-:W-:Y:S01]  /*5720*/  BSSY B0, `(.L_x_91) ;  /* 0x0000010000007945 */ /* 0x000fe20003800000 */
[----:B------:R-:W-:Y:S01]  /*5730*/  CS2R R150, SRZ ;  /* 0x0000000000967805 */ /* 0x000fe2000001ff00 */
[--C-:B------:R-:W-:Y:S01]  /*5740*/  @P5 IMAD R7, R187, -0x10, R6.reuse ;  /* 0xfffffff0bb075824 */ /* 0x100fe200078e0206 */
[----:B------:R-:W-:Y:S01]  /*5750*/  CS2R R148, SRZ ;  /* 0x0000000000947805 */ /* 0x000fe2000001ff00 */
[----:B------:R-:W-:Y:S01]  /*5760*/  @P5 IMAD R5, R185, -0x10, R6 ;  /* 0xfffffff0b9055824 */ /* 0x000fe200078e0206 */
[----:B------:R-:W-:Y:S01]  /*5770*/  CS2R R158, SRZ ;  /* 0x00000000009e7805 */ /* 0x000fe2000001ff00 */
[----:B------:R-:W-:Y:S01]  /*5780*/  @P5 IMAD R4, R184, 0x10, R7 ;  /* 0x00000010b8045824 */ /* 0x000fe200078e0207 */
[----:B------:R-:W-:Y:S02]  /*5790*/  CS2R R156, SRZ ;  /* 0x00000000009c7805 */ /* 0x000fe4000001ff00 */
[----:B------:R-:W-:Y:S02]  /*57a0*/  CS2R R154, SRZ ;  /* 0x00000000009a7805 */ /* 0x000fe4000001ff00 */
[----:B------:R-:W-:Y:S02]  /*57b0*/  CS2R R152, SRZ ;  /* 0x0000000000987805 */ /* 0x000fe4000001ff00 */
[----:B------:R-:W-:Y:S02]  /*57c0*/  CS2R R162, SRZ ;  /* 0x0000000000a27805 */ /* 0x000fe4000001ff00 */
[----:B------:R-:W-:Y:S01]  /*57d0*/  CS2R R160, SRZ ;  /* 0x0000000000a07805 */ /* 0x000fe2000001ff00 */
[----:B------:R-:W-:Y:S06]  /*57e0*/  @P1 BRA `(.L_x_92) ;  /* 0x00000000000c1947 */ /* 0x000fec0003800000 */
[----:B------:R-:W-:Y:S04]  /*57f0*/  SHF.L.U32 R0, R180, 0x1f, RZ ;  /* 0x0000001fb4007819 */ /* 0x000fe800000006ff */
[----:B------:R-:W1:Y:S02]  /*5800*/  SYNCS.PHASECHK.TRANS64.TRYWAIT P1, [R3+URZ+0x50], R0 ;  /* 0x00005000030075a7 */ /* 0x000e6400080211ff */
[----:B-1----:R-:W-:Y:S05]  /*5810*/  @!P1 BRA `(.L_x_93) ;  /* 0x00000060004c9947 */ /* 0x002fea0003800000 */
.L_x_92:
[----:B------:R-:W-:Y:S05]  /*5820*/  BSYNC B0 ;  /* 0x0000000000007941 */ /* 0x000fea0003800000 */
.L_x_91:
[----:B------:R-:W-:Y:S01]  /*5830*/  ISETP.NE.AND P1, PT, R197, RZ, PT ;  /* 0x000000ffc500720c */ /* 0x000fe20003f25270 */
[----:B-1----:R-:W-:Y:S02]  /*5840*/  VIADD R3, R3, 0x70 ;  /* 0x0000007003037836 */ /* 0x002fe40000000000 */
[----:B------:R-:W-:Y:S02]  /*5850*/  IMAD.U32 R0, RZ, RZ, UR37 ;  /* 0x00000025ff007e24 */ /* 0x000fe4000f8e00ff */
[----:B------:R-:W-:Y:S03]  /*5860*/  VIADD R181, R181, 0x1 ;  /* 0x00000001b5b57836 */ /* 0x000fe60000000000 */
[----:B------:R-:W-:Y:S05]  /*5870*/  PRMT R0, R0, 0x654, R3 ;  /* 0x0000065400007816 */ /* 0x000fea0000000003 */
[----:B------:R1:W3:Y:S04]  /*5880*/  @P1 LDS.128 R148, [R6] ;  /* 0x0000000006941984 */ /* 0x0002e80000000c00 */
[----:B------:R1:W1:Y:S04]  /*5890*/  @P1 LDS.128 R156, [R5+0x20] ;  /* 0x00002000059c1984 */ /* 0x0002680000000c00 */
[----:B------:R1:W1:Y:S04]  /*58a0*/  @P1 LDS.128 R152, [R7+0x10] ;  /* 0x0000100007981984 */ /* 0x0002680000000c00 */
[----:B------:R1:W1:Y:S01]  /*58b0*/  @P1 LDS.128 R160, [R4+0x10] ;  /* 0x0000100004a01984 */ /* 0x0002620000000c00 */
[C---:B------:R-:W-:Y:S01]  /*58c0*/  ISETP.NE.AND P1, PT, R181.reuse, 0x4, PT ;  /* 0x00000004b500780c */ /* 0x040fe20003f25270 */
[----:B------:R-:W-:Y:S01]  /*58d0*/  @!PT LDS RZ, [RZ] ;  /* 0x00000000fffff984 */ /* 0x000fe20000000800 */
[----:B------:R-:W-:Y:S01]  /*58e0*/  @!PT LDS RZ, [RZ] ;  /* 0x00000000fffff984 */ /* 0x000fe20000000800 */
[----:B------:R-:W-:Y:S01]  /*58f0*/  @!PT LDS RZ, [RZ] ;  /* 0x00000000fffff984 */ /* 0x000fe20000000800 */
[----:B------:R-:W-:Y:S01]  /*5900*/  @!PT LDS RZ, [RZ] ;  /* 0x00000000fffff984 */ /* 0x000fe20000000800 */
[----:B------:R5:W-:Y:S06]  /*5910*/  MEMBAR.ALL.CTA ;  /* 0x0000000000007992 */ /* 0x000bec0000008000 */
[----:B-----5:R-:W5:Y:S01]  /*5920*/  FENCE.VIEW.ASYNC.S ;  /* 0x00000000000073c6 */ /* 0x020f620000000000 */
[----:B------:R-:W-:Y:S02]  /*5930*/  SEL R3, RZ, 0x1, P1 ;  /* 0x00000001ff037807 */ /* 0x000fe40000800000 */
[----:B------:R-:W-:Y:S02]  /*5940*/  SEL R181, R181, RZ, P1 ;  /* 0x000000ffb5b57207 */ /* 0x000fe40000800000 */
[----:B------:R-:W-:Y:S01]  /*5950*/  LOP3.LUT R180, R180, R3, RZ, 0x3c, !PT ;  /* 0x00000003b4b47212 */ /* 0x000fe200078e3cff */
[----:B-----5:R1:W-:Y:S06]  /*5960*/  SYNCS.ARRIVE.TRANS64.RED.A1T0 RZ, [R0+URZ], RZ ;  /* 0x000000ff00ff79a7 */ /* 0x0203ec00081004ff */
.L_x_90:
[----:B------:R-:W-:Y:S05]  /*5970*/  BSYNC B1 ;  /* 0x0000000000017941 */ /* 0x000fea0003800000 */
.L_x_89:
[----:B-1----:R-:W-:Y:S04]  /*5980*/  SHF.R.U32.HI R0, RZ, 0x15, R80 ;  /* 0x00000015ff007819 */ /* 0x002fe80000011650 */
[----:B------:R-:W-:Y:S01]  /*5990*/  LOP3.LUT P1, RZ, R0, 0x3, R173, 0x48, !PT ;  /* 0x0000000300ff7812 */ /* 0x000fe200078248ad */
[----:B------:R-:W-:Y:S01]  /*59a0*/  @!UPT UIADD3 URZ, UPT, UPT, URZ, URZ, URZ ;  /* 0x000000fffffff290 */ /* 0x000fe2000fffe0ff */
[----:B----4-:R-:W-:Y:S11]  /*59b0*/  @P0 BRA `(.L_x_94) ;  /* 0x0000000000080947 */ /* 0x010ff60003800000 */
[----:B------:R-:W1:Y:S02]  /*59c0*/  SYNCS.PHASECHK.TRANS64.TRYWAIT P0, [R193+URZ+0xc0], R2 ;  /* 0x0000c002c10075a7 */ /* 0x000e6400080011ff */
[----:B-1----:R-:W-:Y:S05]  /*59d0*/  @!P0 BRA `(.L_x_95) ;  /* 0x0000005c00f08947 */ /* 0x002fea0003800000 */
.L_x_94:
[----:B------:R-:W-:Y:S04]  /*59e0*/  BSSY.RECONVERGENT B6, `(.L_x_96) ;  /* 0x0000012000067945 */ /* 0x000fe80003800200 */
[----:B------:R-:W-:Y:S05]  /*59f0*/  @!P1 BRA `(.L_x_97) ;  /* 0x0000000000409947 */ /* 0x000fea0003800000 */
[----:B------:R-:W4:Y:S01]  /*5a00*/  LDCU.64 UR8, c[0x4][0x78] ;  /* 0x01000f00ff0877ac */ /* 0x000f220008000a00 */
[----:B------:R-:W-:Y:S01]  /*5a10*/  MOV R3, 0x0 ;  /* 0x0000000000037802 */ /* 0x000fe20000000f00 */
[----:B------:R-:W-:Y:S02]  /*5a20*/  HFMA2 R12, -RZ, RZ, 0, 5.9604644775390625e-08 ;  /* 0x00000001ff0c7431 */ /* 0x000fe400000001ff */
[----:B------:R-:W-:Y:S02]  /*5a30*/  IMAD.MOV.U32 R8, RZ, RZ, 0x192 ;  /* 0x00000192ff087424 */ /* 0x000fe400078e00ff */
[----:B------:R-:W-:Y:S01]  /*5a40*/  IMAD.MOV.U32 R13, RZ, RZ, RZ ;  /* 0x000000ffff0d7224 */ /* 0x000fe200078e00ff */
[----:B------:R-:W5:Y:S01]  /*5a50*/  LDCU.64 UR6, c[0x4][0x80] ;  /* 0x01001000ff0677ac */ /* 0x000f620008000a00 */
[----:B-1----:R-:W1:Y:S01]  /*5a60*/  LDC.64 R2, c[0x4][R3] ;  /* 0x0100000003027b82 */ /* 0x002e620000000a00 */
[----:B------:R-:W2:Y:S01]  /*5a70*/  LDCU.64 UR4, c[0x4][0x18] ;  /* 0x01000300ff0477ac */ /* 0x000ea20008000a00 */
[----:B----4-:R-:W-:Y:S01]  /*5a80*/  MOV R5, UR9 ;  /* 0x0000000900057c02 */ /* 0x010fe20008000f00 */
[----:B------:R-:W-:Y:S01]  /*5a90*/  IMAD.U32 R4, RZ, RZ, UR8 ;  /* 0x00000008ff047e24 */ /* 0x000fe2000f8e00ff */
[----:B-----5:R-:W-:Y:S01]  /*5aa0*/  MOV R7, UR7 ;  /* 0x0000000700077c02 */ /* 0x020fe20008000f00 */
[----:B------:R-:W-:Y:S01]  /*5ab0*/  IMAD.U32 R6, RZ, RZ, UR6 ;  /* 0x00000006ff067e24 */ /* 0x000fe2000f8e00ff */
[----:B--2---:R-:W-:Y:S01]  /*5ac0*/  MOV R11, UR5 ;  /* 0x00000005000b7c02 */ /* 0x004fe20008000f00 */
[----:B------:R-:W-:Y:S02]  /*5ad0*/  IMAD.U32 R10, RZ, RZ, UR4 ;  /* 0x00000004ff0a7e24 */ /* 0x000fe4000f8e00ff */
[----:B------:R-:W-:Y:S07]  /*5ae0*/  LEPC R20, `(.L_x_97) ;  /* 0x000000001014794e */ /* 0x000fee0000000000 */
[----:B-1-3--:R-:W-:Y:S05]  /*5af0*/  CALL.ABS.NOINC R2 ;  /* 0x0000000002007343 */ /* 0x00afea0003c00000 */
.L_x_97:
[----:B------:R-:W-:Y:S05]  /*5b00*/  BSYNC.RECONVERGENT B6 ;  /* 0x0000000000067941 */ /* 0x000fea0003800200 */
.L_x_96:
[-C--:B---3--:R-:W-:Y:S01]  /*5b10*/  F2FP.F16.E4M3.UNPACK_B R83, R148.reuse ;  /* 0x00000094ff53723e */ /* 0x088fe200020006ff */
[----:B------:R-:W-:Y:S05]  /*5b20*/  WARPSYNC.ALL ;  /* 0x0000000000007948 */ /* 0x000fea0003800000 */
[----:B------:R-:W-:Y:S01]  /*5b30*/  R2UR UR4, R80 ;  /* 0x00000000500472ca */ /* 0x000fe200000e0000 */
[--C-:B------:R-:W-:Y:S01]  /*5b40*/  HADD2.F32 R82, -RZ, R83.reuse.H0_H0 ;  /* 0x20000053ff527230 */ /* 0x100fe20000004100 */
[----:B------:R-:W-:Y:S01]  /*5b50*/  F2FP.F16.E4M3.UNPACK_B R85, R148.H1 ;  /* 0x00000094ff55723e */ /* 0x000fe200030006ff */
[----:B------:R-:W-:Y:S01]  /*5b60*/  HADD2.F32 R83, -RZ, R83.H1_H1 ;  /* 0x30000053ff537230 */ /* 0x000fe20000004100 */
[-C--:B------:R-:W-:Y:S01]  /*5b70*/  F2FP.F16.E4M3.UNPACK_B R87, R149.reuse ;  /* 0x00000095ff57723e */ /* 0x080fe200020006ff */
[----:B------:R-:W-:Y:S01]  /*5b80*/  BSSY.RECONVERGENT B0, `(.L_x_98) ;  /* 0x000011d000007945 */ /* 0x000fe20003800200 */
[----:B------:R-:W-:Y:S01]  /*5b90*/  F2FP.F16.E4M3.UNPACK_B R89, R149.H1 ;  /* 0x00000095ff59723e */ /* 0x000fe200030006ff */
[----:B------:R-:W-:Y:S01]  /*5ba0*/  HADD2.F32 R84, -RZ, R85.H0_H0 ;  /* 0x20000055ff547230 */ /* 0x000fe20000004100 */
[-C--:B------:R-:W-:Y:S01]  /*5bb0*/  F2FP.F16.E4M3.UNPACK_B R91, R150.reuse ;  /* 0x00000096ff5b723e */ /* 0x080fe200020006ff */
[----:B------:R-:W-:Y:S01]  /*5bc0*/  HADD2.F32 R88, -RZ, R87.H1_H1 ;  /* 0x30000057ff587230 */ /* 0x000fe20000004100 */
[----:B------:R-:W-:Y:S01]  /*5bd0*/  F2FP.F16.E4M3.UNPACK_B R93, R150.H1 ;  /* 0x00000096ff5d723e */ /* 0x000fe200030006ff */
[----:B------:R-:W-:Y:S01]  /*5be0*/  HADD2.F32 R86, -RZ, R85.H1_H1 ;  /* 0x30000055ff567230 */ /* 0x000fe20000004100 */
[-C--:B------:R-:W-:Y:S01]  /*5bf0*/  F2FP.F16.E4M3.UNPACK_B R95, R151.reuse ;  /* 0x00000097ff5f723e */ /* 0x080fe200020006ff */
[----:B------:R-:W2:Y:S01]  /*5c00*/  LDTM.x64 R4, tmem[UR4] ;  /* 0x00000004000479ee */ /* 0x000ea20008340000 */
[----:B------:R-:W-:Y:S01]  /*5c10*/  F2FP.F16.E4M3.UNPACK_B R97, R151.H1 ;  /* 0x00000097ff61723e */ /* 0x000fe200030006ff */
[----:B------:R-:W-:Y:S01]  /*5c20*/  HADD2.F32 R85, -RZ, R87.H0_H0 ;  /* 0x20000057ff557230 */ /* 0x000fe20000004100 */
[-C--:B------:R-:W-:Y:S01]  /*5c30*/  F2FP.F16.E4M3.UNPACK_B R99, R152.reuse ;  /* 0x00000098ff63723e */ /* 0x080fe200020006ff */
[----:B------:R-:W-:Y:S01]  /*5c40*/  HADD2.F32 R87, -RZ, R89.H0_H0 ;  /* 0x20000059ff577230 */ /* 0x000fe20000004100 */
[----:B------:R-:W-:Y:S01]  /*5c50*/  F2FP.F16.E4M3.UNPACK_B R101, R152.H1 ;  /* 0x00000098ff65723e */ /* 0x000fe200030006ff */
[----:B------:R-:W-:Y:S01]  /*5c60*/  HADD2.F32 R92, -RZ, R91.H1_H1 ;  /* 0x3000005bff5c7230 */ /* 0x000fe20000004100 */
[----:B------:R-:W-:Y:S01]  /*5c70*/  SHF.L.U32 R199, R176, 0x4, RZ ;  /* 0x00000004b0c77819 */ /* 0x000fe200000006ff */
[----:B------:R-:W-:Y:S01]  /*5c80*/  HADD2.F32 R96, -RZ, R95.H1_H1 ;  /* 0x3000005fff607230 */ /* 0x000fe20000004100 */
[----:B------:R-:W-:Y:S01]  /*5c90*/  SHF.L.U32 R207, R175, 0x4, RZ ;  /* 0x00000004afcf7819 */ /* 0x000fe200000006ff */
[----:B------:R-:W-:Y:S01]  /*5ca0*/  HADD2.F32 R100, -RZ, R99.H1_H1 ;  /* 0x30000063ff647230 */ /* 0x000fe20000004100 */
[----:B------:R-:W-:Y:S01]  /*5cb0*/  IADD3 R192, PT, PT, R186, R199, RZ ;  /* 0x000000c7bac07210 */ /* 0x000fe20007ffe0ff */
[----:B------:R-:W-:Y:S01]  /*5cc0*/  HADD2.F32 R90, -RZ, R89.H1_H1 ;  /* 0x30000059ff5a7230 */ /* 0x000fe20000004100 */
[----:B------:R-:W-:Y:S01]  /*5cd0*/  SHF.L.U32 R205, R184, 0x4, RZ ;  /* 0x00000004b8cd7819 */ /* 0x000fe200000006ff */
[----:B------:R-:W-:Y:S01]  /*5ce0*/  HADD2.F32 R89, -RZ, R91.H0_H0 ;  /* 0x2000005bff597230 */ /* 0x000fe20000004100 */
[-C--:B------:R-:W-:Y:S01]  /*5cf0*/  F2FP.F16.E4M3.UNPACK_B R103, R153.reuse ;  /* 0x00000099ff67723e */ /* 0x080fe200020006ff */
[--C-:B------:R-:W-:Y:S01]  /*5d00*/  HADD2.F32 R91, -RZ, R93.reuse.H0_H0 ;  /* 0x2000005dff5b7230 */ /* 0x100fe20000004100 */
[----:B------:R-:W-:Y:S01]  /*5d10*/  IADD3 R194, PT, PT, R205, R192, RZ ;  /* 0x000000c0cdc27210 */ /* 0x000fe20007ffe0ff */
[----:B------:R-:W-:Y:S01]  /*5d20*/  HADD2.F32 R94, -RZ, R93.H1_H1 ;  /* 0x3000005dff5e7230 */ /* 0x000fe20000004100 */
[----:B------:R-:W-:Y:S01]  /*5d30*/  F2FP.F16.E4M3.UNPACK_B R105, R153.H1 ;  /* 0x00000099ff69723e */ /* 0x000fe200030006ff */
[----:B------:R-:W-:Y:S01]  /*5d40*/  HADD2.F32 R93, -RZ, R95.H0_H0 ;  /* 0x2000005fff5d7230 */ /* 0x000fe20000004100 */
[-C--:B------:R-:W-:Y:S01]  /*5d50*/  F2FP.F16.E4M3.UNPACK_B R107, R154.reuse ;  /* 0x0000009aff6b723e */ /* 0x080fe200020006ff */
[----:B------:R-:W-:Y:S01]  /*5d60*/  HADD2.F32 R104, -RZ, R103.H1_H1 ;  /* 0x30000067ff687230 */ /* 0x000fe20000004100 */
[----:B------:R-:W-:Y:S01]  /*5d70*/  F2FP.F16.E4M3.UNPACK_B R109, R154.H1 ;  /* 0x0000009aff6d723e */ /* 0x000fe200030006ff */
[C---:B--2---:R-:W-:Y:S01]  /*5d80*/  FMUL R0, R78.reuse, R4 ;  /* 0x000000044e007220 */ /* 0x044fe20000400000 */
[C---:B-1----:R-:W-:Y:S01]  /*5d90*/  FMUL R2, R78.reuse, R5 ;  /* 0x000000054e027220 */ /* 0x042fe20000400000 */
[C---:B------:R-:W-:Y:S01]  /*5da0*/  FMUL R4, R78.reuse, R8 ;  /* 0x000000084e047220 */ /* 0x040fe20000400000 */
[C---:B------:R-:W-:Y:S01]  /*5db0*/  FMUL R5, R78.reuse, R9 ;  /* 0x000000094e057220 */ /* 0x040fe20000400000 */
[C---:B------:R-:W-:Y:S01]  /*5dc0*/  FFMA R0, R81.reuse, R82, R0 ;  /* 0x0000005251007223 */ /* 0x040fe20000000000 */
[C---:B------:R-:W-:Y:S01]  /*5dd0*/  FFMA R2, R81.reuse, R83, R2 ;  /* 0x0000005351027223 */ /* 0x040fe20000000002 */
[C---:B------:R-:W-:Y:S01]  /*5de0*/  FMUL R8, R78.reuse, R12 ;  /* 0x0000000c4e087220 */ /* 0x040fe20000400000 */
[C---:B------:R-:W-:Y:S01]  /*5df0*/  FMUL R9, R78.reuse, R13 ;  /* 0x0000000d4e097220 */ /* 0x040fe20000400000 */
[C---:B------:R-:W-:Y:S01]  /*5e00*/  FMUL R12, R78.reuse, R16 ;  /* 0x000000104e0c7220 */ /* 0x040fe20000400000 */
[C---:B------:R-:W-:Y:S01]  /*5e10*/  FMUL R13, R78.reuse, R17 ;  /* 0x000000114e0d7220 */ /* 0x040fe20000400000 */
[C---:B------:R-:W-:Y:S01]  /*5e20*/  FMUL R16, R78.reuse, R20 ;  /* 0x000000144e107220 */ /* 0x040fe20000400000 */
[C---:B------:R-:W-:Y:S01]  /*5e30*/  FMUL R17, R78.reuse, R21 ;  /* 0x000000154e117220 */ /* 0x040fe20000400000 */
[C---:B------:R-:W-:Y:S01]  /*5e40*/  FMUL R20, R78.reuse, R24 ;  /* 0x000000184e147220 */ /* 0x040fe20000400000 */
[C---:B------:R-:W-:Y:S01]  /*5e50*/  FMUL R21, R78.reuse, R25 ;  /* 0x000000194e157220 */ /* 0x040fe20000400000 */
[----:B------:R-:W-:Y:S02]  /*5e60*/  HADD2.F32 R108, -RZ, R107.H1_H1 ;  /* 0x3000006bff6c7230 */ /* 0x000fe40000004100 */
[C---:B------:R-:W-:Y:S01]  /*5e70*/  FMUL R24, R78.reuse, R28 ;  /* 0x0000001c4e187220 */ /* 0x040fe20000400000 */
[C---:B------:R-:W-:Y:S01]  /*5e80*/  FMUL R25, R78.reuse, R29 ;  /* 0x0000001d4e197220 */ /* 0x040fe20000400000 */
[C---:B------:R-:W-:Y:S01]  /*5e90*/  FMUL R28, R78.reuse, R32 ;  /* 0x000000204e1c7220 */ /* 0x040fe20000400000 */
[C---:B------:R-:W-:Y:S01]  /*5ea0*/  FMUL R29, R78.reuse, R33 ;  /* 0x000000214e1d7220 */ /* 0x040fe20000400000 */
[C---:B------:R-:W-:Y:S01]  /*5eb0*/  FMUL R32, R78.reuse, R36 ;  /* 0x000000244e207220 */ /* 0x040fe20000400000 */
[----:B------:R-:W-:Y:S01]  /*5ec0*/  F2FP.F16.E4M3.UNPACK_B R111, R155 ;  /* 0x0000009bff6f723e */ /* 0x000fe200020006ff */
[C---:B------:R-:W-:Y:S01]  /*5ed0*/  FMUL R33, R78.reuse, R37 ;  /* 0x000000254e217220 */ /* 0x040fe20000400000 */
[C---:B------:R-:W-:Y:S01]  /*5ee0*/  FMUL R36, R78.reuse, R40 ;  /* 0x000000284e247220 */ /* 0x040fe20000400000 */
[----:B------:R-:W-:Y:S01]  /*5ef0*/  F2FP.F16.E4M3.UNPACK_B R113, R155.H1 ;  /* 0x0000009bff71723e */ /* 0x000fe200030006ff */
[C---:B------:R-:W-:Y:S01]  /*5f00*/  FMUL R37, R78.reuse, R41 ;  /* 0x000000294e257220 */ /* 0x040fe20000400000 */
[----:B------:R-:W-:Y:S02]  /*5f10*/  HADD2.F32 R112, -RZ, R111.H1_H1 ;  /* 0x3000006fff707230 */ /* 0x000fe40000004100 */
        /* <DEDUP_REMOVED lines=26> */
[C---:B------:R-:W-:Y:S01]  /*60c0*/  FFMA R3, R81.reuse, R84, R3 ;  /* 0x0000005451037223 */ /* 0x040fe20000000003 */
[C---:B------:R-:W-:Y:S01]  /*60d0*/  FFMA R7, R81.reuse, R86, R7 ;  /* 0x0000005651077223 */ /* 0x040fe20000000007 */
[----:B------:R-:W-:Y:S01]  /*60e0*/  F2FP.F16.E4M3.UNPACK_B R131, R160 ;  /* 0x000000a0ff83723e */ /* 0x000fe200020006ff */
[C---:B------:R-:W-:Y:S01]  /*60f0*/  FFMA R4, R81.reuse, R85, R4 ;  /* 0x0000005551047223 */ /* 0x040fe20000000004 */
[C---:B------:R-:W-:Y:S01]  /*6100*/  FFMA R5, R81.reuse, R88, R5 ;  /* 0x0000005851057223 */ /* 0x040fe20000000005 */
[----:B------:R-:W-:Y:S01]  /*6110*/  F2FP.F16.E4M3.UNPACK_B R133, R160.H1 ;  /* 0x000000a0ff85723e */ /* 0x000fe200030006ff */
[----:B------:R-:W-:Y:S01]  /*6120*/  FFMA R6, R81, R87, R6 ;  /* 0x0000005751067223 */ /* 0x000fe20000000006 */
[----:B------:R-:W-:Y:S01]  /*6130*/  F2FP.SATFINITE.E4M3.F32.PACK_AB_MERGE_C R195, R7, R3, RZ ;  /* 0x0000000307c3723e */ /* 0x000fe200048070ff */
[----:B------:R-:W-:Y:S02]  /*6140*/  HADD2.F32 R128, -RZ, R127.H1_H1 ;  /* 0x3000007fff807230 */ /* 0x000fe40000004100 */
[----:B------:R-:W-:Y:S01]  /*6150*/  FMUL R11, R78, R11 ;  /* 0x0000000b4e0b7220 */ /* 0x000fe20000400000 */
[----:B------:R-:W-:Y:S01]  /*6160*/  HADD2.F32 R132, -RZ, R131.H1_H1 ;  /* 0x30000083ff847230 */ /* 0x000fe20000004100 */
[----:B------:R-:W-:Y:S01]  /*6170*/  F2FP.SATFINITE.E4M3.F32.PACK_AB_MERGE_C R200, R2, R0, R195 ;  /* 0x0000000002c8723e */ /* 0x000fe200048070c3 */
[----:B------:R-:W-:Y:S01]  /*6180*/  FMUL R10, R78, R14 ;  /* 0x0000000e4e0a7220 */ /* 0x000fe20000400000 */
[----:B------:R-:W-:Y:S01]  /*6190*/  IADD3 R195, PT, PT, R186, R207, RZ ;  /* 0x000000cfbac37210 */ /* 0x000fe20007ffe0ff */
[C---:B------:R-:W-:Y:S01]  /*61a0*/  FFMA R11, R81.reuse, R90, R11 ;  /* 0x0000005a510b7223 */ /* 0x040fe2000000000b */
[C---:B------:R-:W-:Y:S01]  /*61b0*/  FFMA R8, R81.reuse, R89, R8 ;  /* 0x0000005951087223 */ /* 0x040fe20000000008 */
[C---:B------:R-:W-:Y:S01]  /*61c0*/  FFMA R9, R81.reuse, R92, R9 ;  /* 0x0000005c51097223 */ /* 0x040fe20000000009 */
[--C-:B------:R-:W-:Y:S02]  /*61d0*/  HADD2.F32 R95, -RZ, R97.reuse.H0_H0 ;  /* 0x20000061ff5f7230 */ /* 0x100fe40000004100 */
[----:B------:R-:W-:Y:S01]  /*61e0*/  FFMA R10, R81, R91, R10 ;  /* 0x0000005b510a7223 */ /* 0x000fe2000000000a */
[----:B------:R-:W-:Y:S01]  /*61f0*/  F2FP.SATFINITE.E4M3.F32.PACK_AB_MERGE_C R201, R11, R6, RZ ;  /* 0x000000060bc9723e */ /* 0x000fe200048070ff */
[C---:B------:R-:W-:Y:S01]  /*6200*/  FMUL R15, R78.reuse, R15 ;  /* 0x0000000f4e0f7220 */ /* 0x040fe20000400000 */
[----:B------:R-:W-:Y:S02]  /*6210*/  HADD2.F32 R98, -RZ, R97.H1_H1 ;  /* 0x30000061ff627230 */ /* 0x000fe40000004100 */
[C---:B------:R-:W-:Y:S01]  /*6220*/  FMUL R14, R78.reuse, R18 ;  /* 0x000000124e0e7220 */ /* 0x040fe20000400000 */
[----:B------:R-:W-:Y:S01]  /*6230*/  F2FP.SATFINITE.E4M3.F32.PACK_AB_MERGE_C R201, R5, R4, R201 ;  /* 0x0000000405c9723e */ /* 0x000fe200048070c9 */
[----:B------:R-:W-:Y:S02]  /*6240*/  HADD2.F32 R97, -RZ, R99.H0_H0 ;  /* 0x20000063ff617230 */ /* 0x000fe40000004100 */
[C---:B------:R-:W-:Y:S01]  /*6250*/  FFMA R15, R81.reuse, R94, R15 ;  /* 0x0000005e510f7223 */ /* 0x040fe2000000000f */
[C---:B------:R-:W-:Y:S01]  /*6260*/  FFMA R12, R81.reuse, R93, R12 ;  /* 0x0000005d510c7223 */ /* 0x040fe2000000000c */
[----:B------:R-:W-:Y:S01]  /*6270*/  FFMA R13, R81, R96, R13 ;  /* 0x00000060510d7223 */ /* 0x000fe2000000000d */
[----:B------:R-:W-:Y:S01]  /*6280*/  F2FP.F16.E4M3.UNPACK_B R135, R161 ;  /* 0x000000a1ff87723e */ /* 0x000fe200020006ff */
[--C-:B------:R-:W-:Y:S01]  /*6290*/  HADD2.F32 R99, -RZ, R101.reuse.H0_H0 ;  /* 0x20000065ff637230 */ /* 0x100fe20000004100 */
[----:B------:R-:W-:Y:S01]  /*62a0*/  F2FP.SATFINITE.E4M3.F32.PACK_AB_MERGE_C R202, R15, R10, RZ ;  /* 0x0000000a0fca723e */ /* 0x000fe200048070ff */
[----:B------:R-:W-:Y:S01]  /*62b0*/  FFMA R14, R81, R95, R14 ;  /* 0x0000005f510e7223 */ /* 0x000fe2000000000e */
[C---:B------:R-:W-:Y:S01]  /*62c0*/  FMUL R19, R78.reuse, R19 ;  /* 0x000000134e137220 */ /* 0x040fe20000400000 */
[----:B------:R-:W-:Y:S01]  /*62d0*/  HADD2.F32 R102, -RZ, R101.H1_H1 ;  /* 0x30000065ff667230 */ /* 0x000fe20000004100 */
[----:B------:R-:W-:Y:S01]  /*62e0*/  F2FP.SATFINITE.E4M3.F32.PACK_AB_MERGE_C R202, R9, R8, R202 ;  /* 0x0000000809ca723e */ /* 0x000fe200048070ca */
[----:B------:R-:W-:Y:S02]  /*62f0*/  HADD2.F32 R101, -RZ, R103.H0_H0 ;  /* 0x20000067ff657230 */ /* 0x000fe40000004100 */
[C---:B------:R-:W-:Y:S01]  /*6300*/  FFMA R19, R81.reuse, R98, R19 ;  /* 0x0000006251137223 */ /* 0x040fe20000000013 */
[C---:B------:R-:W-:Y:S01]  /*6310*/  FFMA R16, R81.reuse, R97, R16 ;  /* 0x0000006151107223 */ /* 0x040fe20000000010 */
[----:B------:R-:W-:Y:S01]  /*6320*/  FFMA R17, R81, R100, R17 ;  /* 0x0000006451117223 */ /* 0x000fe20000000011 */
[----:B------:R-:W-:Y:S02]  /*6330*/  HADD2.F32 R136, -RZ, R135.H1_H1 ;  /* 0x30000087ff887230 */ /* 0x000fe40000004100 */
[C---:B------:R-:W-:Y:S01]  /*6340*/  FMUL R18, R78.reuse, R22 ;  /* 0x000000164e127220 */ /* 0x040fe20000400000 */
[----:B------:R-:W-:Y:S01]  /*6350*/  F2FP.F16.E4M3.UNPACK_B R137, R161.H1 ;  /* 0x000000a1ff89723e */ /* 0x000fe200030006ff */
[C---:B------:R-:W-:Y:S01]  /*6360*/  FMUL R23, R78.reuse, R23 ;  /* 0x000000174e177220 */ /* 0x040fe20000400000 */
[--C-:B------:R-:W-:Y:S01]  /*6370*/  HADD2.F32 R103, -RZ, R105.reuse.H0_H0 ;  /* 0x20000069ff677230 */ /* 0x100fe20000004100 */
[----:B------:R-:W-:Y:S01]  /*6380*/  F2FP.SATFINITE.E4M3.F32.PACK_AB_MERGE_C R203, R19, R14, RZ ;  /* 0x0000000e13cb723e */ /* 0x000fe200048070ff */
[C---:B------:R-:W-:Y:S01]  /*6390*/  FFMA R18, R81.reuse, R99, R18 ;  /* 0x0000006351127223 */ /* 0x040fe20000000012 */
[C---:B------:R-:W-:Y:S01]  /*63a0*/  FFMA R23, R81.reuse, R102, R23 ;  /* 0x0000006651177223 */ /* 0x040fe20000000017 */
[----:B------:R-:W-:Y:S01]  /*63b0*/  FFMA R20, R81, R101, R20 ;  /* 0x0000006551147223 */ /* 0x000fe20000000014 */
[----:B------:R-:W-:Y:S01]  /*63c0*/  F2FP.F16.E4M3.UNPACK_B R139, R162 ;  /* 0x000000a2ff8b723e */ /* 0x000fe200020006ff */
[----:B------:R-:W-:Y:S01]  /*63d0*/  HADD2.F32 R106, -RZ, R105.H1_H1 ;  /* 0x30000069ff6a7230 */ /* 0x000fe20000004100 */
[----:B------:R-:W-:Y:S01]  /*63e0*/  F2FP.SATFINITE.E4M3.F32.PACK_AB_MERGE_C R203, R13, R12, R203 ;  /* 0x0000000c0dcb723e */ /* 0x000fe200048070cb */
[----:B------:R-:W-:Y:S01]  /*63f0*/  FFMA R21, R81, R104, R21 ;  /* 0x0000006851157223 */ /* 0x000fe20000000015 */
[----:B------:R-:W-:Y:S01]  /*6400*/  F2FP.SATFINITE.E4M3.F32.PACK_AB_MERGE_C R208, R23, R18, RZ ;  /* 0x0000001217d0723e */ /* 0x000fe200048070ff */
[----:B------:R-:W-:Y:S02]  /*6410*/  HADD2.F32 R105, -RZ, R107.H0_H0 ;  /* 0x2000006bff697230 */ /* 0x000fe40000004100 */
[C---:B------:R-:W-:Y:S01]  /*6420*/  FMUL R22, R78.reuse, R26 ;  /* 0x0000001a4e167220 */ /* 0x040fe20000400000 */
[----:B------:R1:W-:Y:S01]  /*6430*/  STS.128 [R172+UR49+0x8200], R200 ;  /* 0x008200c8ac007988 */ /* 0x0003e20008000c31 */
[----:B------:R-:W-:Y:S01]  /*6440*/  F2FP.SATFINITE.E4M3.F32.PACK_AB_MERGE_C R208, R17, R16, R208 ;  /* 0x0000001011d0723e */ /* 0x000fe200048070d0 */
[----:B------:R-:W-:Y:S02]  /*6450*/  HADD2.F32 R140, -RZ, R139.H1_H1 ;  /* 0x3000008bff8c7230 */ /* 0x000fe40000004100 */
[C---:B------:R-:W-:Y:S01]  /*6460*/  FFMA R22, R81.reuse, R103, R22 ;  /* 0x0000006751167223 */ /* 0x040fe20000000016 */
[C---:B------:R-:W-:Y:S01]  /*6470*/  FMUL R27, R78.reuse, R27 ;  /* 0x0000001b4e1b7220 */ /* 0x040fe20000400000 */
[--C-:B------:R-:W-:Y:S02]  /*6480*/  HADD2.F32 R107, -RZ, R109.reuse.H0_H0 ;  /* 0x2000006dff6b7230 */ /* 0x100fe40000004100 */
[C---:B------:R-:W-:Y:S01]  /*6490*/  FMUL R26, R78.reuse, R30 ;  /* 0x0000001e4e1a7220 */ /* 0x040fe20000400000 */
[----:B------:R-:W-:Y:S02]  /*64a0*/  HADD2.F32 R110, -RZ, R109.H1_H1 ;  /* 0x3000006dff6e7230 */ /* 0x000fe40000004100 */
[C---:B------:R-:W-:Y:S01]  /*64b0*/  FFMA R27, R81.reuse, R106, R27 ;  /* 0x0000006a511b7223 */ /* 0x040fe2000000001b */
[C---:B------:R-:W-:Y:S01]  /*64c0*/  FFMA R24, R81.reuse, R105, R24 ;  /* 0x0000006951187223 */ /* 0x040fe20000000018 */
[----:B------:R-:W-:Y:S01]  /*64d0*/  FFMA R25, R81, R108, R25 ;  /* 0x0000006c51197223 */ /* 0x000fe20000000019 */
[----:B------:R-:W-:Y:S01]  /*64e0*/  F2FP.F16.E4M3.UNPACK_B R141, R162.H1 ;  /* 0x000000a2ff8d723e */ /* 0x000fe200030006ff */
[----:B------:R-:W-:Y:S01]  /*64f0*/  HADD2.F32 R109, -RZ, R111.H0_H0 ;  /* 0x2000006fff6d7230 */ /* 0x000fe20000004100 */
[----:B------:R-:W-:Y:S01]  /*6500*/  F2FP.SATFINITE.E4M3.F32.PACK_AB_MERGE_C R209, R27, R22, RZ ;  /* 0x000000161bd1723e */ /* 0x000fe200048070ff */
[----:B------:R-:W-:Y:S01]  /*6510*/  FFMA R26, R81, R107, R26 ;  /* 0x0000006b511a7223 */ /* 0x000fe2000000001a */
[C---:B------:R-:W-:Y:S01]  /*6520*/  FMUL R31, R78.reuse, R31 ;  /* 0x0000001f4e1f7220 */ /* 0x040fe20000400000 */
[--C-:B------:R-:W-:Y:S01]  /*6530*/  HADD2.F32 R111, -RZ, R113.reuse.H0_H0 ;  /* 0x20000071ff6f7230 */ /* 0x100fe20000004100 */
[----:B------:R-:W-:Y:S01]  /*6540*/  F2FP.SATFINITE.E4M3.F32.PACK_AB_MERGE_C R209, R21, R20, R209 ;  /* 0x0000001415d1723e */ /* 0x000fe200048070d1 */
[----:B------:R-:W-:Y:S02]  /*6550*/  HADD2.F32 R114, -RZ, R113.H1_H1 ;  /* 0x30000071ff727230 */ /* 0x000fe40000004100 */
[C---:B------:R-:W-:Y:S01]  /*6560*/  FFMA R31, R81.reuse, R110, R31 ;  /* 0x0000006e511f7223 */ /* 0x040fe2000000001f */
[C---:B------:R-:W-:Y:S01]  /*6570*/  FFMA R28, R81.reuse, R109, R28 ;  /* 0x0000006d511c7223 */ /* 0x040fe2000000001c */
[----:B------:R-:W-:Y:S01]  /*6580*/  FFMA R29, R81, R112, R29 ;  /* 0x00000070511d7223 */ /* 0x000fe2000000001d */
[----:B------:R-:W-:Y:S02]  /*6590*/  HADD2.F32 R113, -RZ, R115.H0_H0 ;  /* 0x20000073ff717230 */ /* 0x000fe40000004100 */
[C---:B------:R-:W-:Y:S01]  /*65a0*/  FMUL R30, R78.reuse, R34 ;  /* 0x000000224e1e7220 */ /* 0x040fe20000400000 */
[----:B------:R-:W-:Y:S01]  /*65b0*/  F2FP.F16.E4M3.UNPACK_B R143, R163 ;  /* 0x000000a3ff8f723e */ /* 0x000fe200020006ff */
[C---:B------:R-:W-:Y:S01]  /*65c0*/  FMUL R35, R78.reuse, R35 ;  /* 0x000000234e237220 */ /* 0x040fe20000400000 */
[----:B------:R-:W-:Y:S01]  /*65d0*/  HADD2.F32 R115, -RZ, R117.H0_H0 ;  /* 0x20000075ff737230 */ /* 0x000fe20000004100 */
[----:B------:R-:W-:Y:S01]  /*65e0*/  F2FP.SATFINITE.E4M3.F32.PACK_AB_MERGE_C R210, R31, R26, RZ ;  /* 0x0000001a1fd2723e */ /* 0x000fe200048070ff */
[C---:B------:R-:W-:Y:S01]  /*65f0*/  FFMA R30, R81.reuse, R111, R30 ;  /* 0x0000006f511e7223 */ /* 0x040fe2000000001e */
[C---:B------:R-:W-:Y:S01]  /*6600*/  FFMA R35, R81.reuse, R114, R35 ;  /* 0x0000007251237223 */ /* 0x040fe20000000023 */
[C---:B------:R-:W-:Y:S01]  /*6610*/  FFMA R32, R81.reuse, R113, R32 ;  /* 0x0000007151207223 */ /* 0x040fe20000000020 */
[----:B------:R-:W-:Y:S01]  /*6620*/  F2FP.F16.E4M3.UNPACK_B R145, R163.H1 ;  /* 0x000000a3ff91723e */ /* 0x000fe200030006ff */
[----:B------:R-:W-:Y:S01]  /*6630*/  FFMA R33, R81, R116, R33 ;  /* 0x0000007451217223 */ /* 0x000fe20000000021 */
[----:B------:R-:W-:Y:S01]  /*6640*/  F2FP.SATFINITE.E4M3.F32.PACK_AB_MERGE_C R210, R25, R24, R210 ;  /* 0x0000001819d2723e */ /* 0x000fe200048070d2 */
[----:B------:R-:W-:Y:S01]  /*6650*/  HADD2.F32 R144, -RZ, R143.H1_H1 ;  /* 0x3000008fff907230 */ /* 0x000fe20000004100 */
[----:B------:R-:W-:Y:S01]  /*6660*/  F2FP.SATFINITE.E4M3.F32.PACK_AB_MERGE_C R211, R35, R30, RZ ;  /* 0x0000001e23d3723e */ /* 0x000fe200048070ff */
[----:B------:R-:W-:Y:S02]  /*6670*/  HADD2.F32 R118, -RZ, R117.H1_H1 ;  /* 0x30000075ff767230 */ /* 0x000fe40000004100 */
[C---:B------:R-:W-:Y:S01]  /*6680*/  FMUL R34, R78.reuse, R38 ;  /* 0x000000264e227220 */ /* 0x040fe20000400000 */
[----:B------:R-:W-:Y:S01]  /*6690*/  HADD2.F32 R117, -RZ, R119.H0_H0 ;  /* 0x20000077ff757230 */ /* 0x000fe20000004100 */
[----:B------:R-:W-:Y:S01]  /*66a0*/  F2FP.SATFINITE.E4M3.F32.PACK_AB_MERGE_C R211, R29, R28, R211 ;  /* 0x0000001c1dd3723e */ /* 0x000fe200048070d3 */
[C---:B------:R-:W-:Y:S01]  /*66b0*/  FMUL R39, R78.reuse, R39 ;  /* 0x000000274e277220 */ /* 0x040fe20000400000 */
[--C-:B------:R-:W-:Y:S02]  /*66c0*/  HADD2.F32 R119, -RZ, R121.reuse.H0_H0 ;  /* 0x20000079ff777230 */ /* 0x100fe40000004100 */
[C---:B------:R-:W-:Y:S01]  /*66d0*/  FFMA R34, R81.reuse, R115, R34 ;  /* 0x0000007351227223 */ /* 0x040fe20000000022 */
[----:B------:R-:W-:Y:S01]  /*66e0*/  HADD2.F32 R122, -RZ, R121.H1_H1 ;  /* 0x30000079ff7a7230 */ /* 0x000fe20000004100 */
[----:B------:R1:W-:Y:S01]  /*66f0*/  STS.128 [R192+0x8010], R208 ;  /* 0x008010d0c0007388 */ /* 0x0003e20000000c00 */
[----:B------:R-:W-:Y:S02]  /*6700*/  HADD2.F32 R121, -RZ, R123.H0_H0 ;  /* 0x2000007bff797230 */ /* 0x000fe40000004100 */
[C---:B------:R-:W-:Y:S01]  /*6710*/  FFMA R39, R81.reuse, R118, R39 ;  /* 0x0000007651277223 */ /* 0x040fe20000000027 */
[C---:B------:R-:W-:Y:S01]  /*6720*/  FFMA R36, R81.reuse, R117, R36 ;  /* 0x0000007551247223 */ /* 0x040fe20000000024 */
[----:B------:R-:W-:Y:S01]  /*6730*/  FFMA R37, R81, R120, R37 ;  /* 0x0000007851257223 */ /* 0x000fe20000000025 */
[C---:B------:R-:W-:Y:S01]  /*6740*/  FMUL R38, R78.reuse, R42 ;  /* 0x0000002a4e267220 */ /* 0x040fe20000400000 */
[----:B------:R-:W-:Y:S01]  /*6750*/  ISETP.NE.AND P0, PT, R189, RZ, PT ;  /* 0x000000ffbd00720c */ /* 0x000fe20003f05270 */
[C---:B------:R-:W-:Y:S01]  /*6760*/  FMUL R43, R78.reuse, R43 ;  /* 0x0000002b4e2b7220 */ /* 0x040fe20000400000 */
[--C-:B------:R-:W-:Y:S01]  /*6770*/  HADD2.F32 R123, -RZ, R125.reuse.H0_H0 ;  /* 0x2000007dff7b7230 */ /* 0x100fe20000004100 */
[----:B------:R-:W-:Y:S01]  /*6780*/  F2FP.SATFINITE.E4M3.F32.PACK_AB_MERGE_C R212, R39, R34, RZ ;  /* 0x0000002227d4723e */ /* 0x000fe200048070ff */
[C---:B------:R-:W-:Y:S01]  /*6790*/  FFMA R38, R81.reuse, R119, R38 ;  /* 0x0000007751267223 */ /* 0x040fe20000000026 */
[C---:B------:R-:W-:Y:S01]  /*67a0*/  FFMA R43, R81.reuse, R122, R43 ;  /* 0x0000007a512b7223 */ /* 0x040fe2000000002b */
[----:B------:R-:W-:Y:S01]  /*67b0*/  FFMA R40, R81, R121, R40 ;  /* 0x0000007951287223 */ /* 0x000fe20000000028 */
[----:B------:R-:W-:Y:S01]  /*67c0*/  F2FP.SATFINITE.E4M3.F32.PACK_AB_MERGE_C R212, R33, R32, R212 ;  /* 0x0000002021d4723e */ /* 0x000fe200048070d4 */
[----:B------:R-:W-:Y:S01]  /*67d0*/  FFMA R41, R81, R124, R41 ;  /* 0x0000007c51297223 */ /* 0x000fe20000000029 */
[----:B------:R-:W-:Y:S01]  /*67e0*/  HADD2.F32 R126, -RZ, R125.H1_H1 ;  /* 0x3000007dff7e7230 */ /* 0x000fe20000004100 */
[----:B------:R-:W-:Y:S01]  /*67f0*/  F2FP.SATFINITE.E4M3.F32.PACK_AB_MERGE_C R213, R43, R38, RZ ;  /* 0x000000262bd5723e */ /* 0x000fe200048070ff */
[----:B------:R-:W-:Y:S02]  /*6800*/  HADD2.F32 R125, -RZ, R127.H0_H0 ;  /* 0x2000007fff7d7230 */ /* 0x000fe40000004100 */
[C---:B------:R-:W-:Y:S01]  /*6810*/  FMUL R42, R78.reuse, R46 ;  /* 0x0000002e4e2a7220 */ /* 0x040fe20000400000 */
[----:B------:R-:W-:Y:S01]  /*6820*/  FMUL R47, R78, R47 ;  /* 0x0000002f4e2f7220 */ /* 0x000fe20000400000 */
[--C-:B------:R-:W-:Y:S01]  /*6830*/  HADD2.F32 R127, -RZ, R129.reuse.H0_H0 ;  /* 0x20000081ff7f7230 */ /* 0x100fe20000004100 */
[----:B------:R-:W-:Y:S01]  /*6840*/  F2FP.SATFINITE.E4M3.F32.PACK_AB_MERGE_C R213, R37, R36, R213 ;  /* 0x0000002425d5723e */ /* 0x000fe200048070d5 */
[C---:B------:R-:W-:Y:S01]  /*6850*/  FFMA R42, R81.reuse, R123, R42 ;  /* 0x0000007b512a7223 */ /* 0x040fe2000000002a */
[C---:B------:R-:W-:Y:S01]  /*6860*/  FFMA R47, R81.reuse, R126, R47 ;  /* 0x0000007e512f7223 */ /* 0x040fe2000000002f */
[C---:B------:R-:W-:Y:S01]  /*6870*/  FFMA R44, R81.reuse, R125, R44 ;  /* 0x0000007d512c7223 */ /* 0x040fe2000000002c */
[----:B------:R-:W-:Y:S01]  /*6880*/  ISETP.NE.AND P6, PT, R198, RZ, PT ;  /* 0x000000ffc600720c */ /* 0x000fe20003fc5270 */
[----:B------:R-:W-:Y:S01]  /*6890*/  FFMA R45, R81, R128, R45 ;  /* 0x00000080512d7223 */ /* 0x000fe2000000002d */
[----:B------:R-:W-:Y:S01]  /*68a0*/  HADD2.F32 R130, -RZ, R129.H1_H1 ;  /* 0x30000081ff827230 */ /* 0x000fe20000004100 */
[----:B------:R-:W-:Y:S01]  /*68b0*/  F2FP.SATFINITE.E4M3.F32.PACK_AB_MERGE_C R214, R47, R42, RZ ;  /* 0x0000002a2fd6723e */ /* 0x000fe200048070ff */
[----:B------:R-:W-:Y:S02]  /*68c0*/  HADD2.F32 R129, -RZ, R131.H0_H0 ;  /* 0x20000083ff817230 */ /* 0x000fe40000004100 */
[C---:B------:R-:W-:Y:S01]  /*68d0*/  FMUL R46, R78.reuse, R50 ;  /* 0x000000324e2e7220 */ /* 0x040fe20000400000 */
[C---:B------:R-:W-:Y:S01]  /*68e0*/  FMUL R51, R78.reuse, R51 ;  /* 0x000000334e337220 */ /* 0x040fe20000400000 */
[--C-:B------:R-:W-:Y:S02]  /*68f0*/  HADD2.F32 R131, -RZ, R133.reuse.H0_H0 ;  /* 0x20000085ff837230 */ /* 0x100fe40000004100 */
[C---:B------:R-:W-:Y:S01]  /*6900*/  FMUL R50, R78.reuse, R54 ;  /* 0x000000364e327220 */ /* 0x040fe20000400000 */
[C---:B------:R-:W-:Y:S01]  /*6910*/  FFMA R46, R81.reuse, R127, R46 ;  /* 0x0000007f512e7223 */ /* 0x040fe2000000002e */
[----:B------:R-:W-:Y:S02]  /*6920*/  HADD2.F32 R134, -RZ, R133.H1_H1 ;  /* 0x30000085ff867230 */ /* 0x000fe40000004100 */
[C---:B------:R-:W-:Y:S01]  /*6930*/  FFMA R51, R81.reuse, R130, R51 ;  /* 0x0000008251337223 */ /* 0x040fe20000000033 */
[----:B------:R-:W-:Y:S02]  /*6940*/  HADD2.F32 R133, -RZ, R135.H0_H0 ;  /* 0x20000087ff857230 */ /* 0x000fe40000004100 */
[C---:B------:R-:W-:Y:S01]  /*6950*/  FMUL R55, R78.reuse, R55 ;  /* 0x000000374e377220 */ /* 0x040fe20000400000 */
[C---:B------:R-:W-:Y:S01]  /*6960*/  FFMA R48, R81.reuse, R129, R48 ;  /* 0x0000008151307223 */ /* 0x040fe20000000030 */
[C---:B------:R-:W-:Y:S01]  /*6970*/  FFMA R49, R81.reuse, R132, R49 ;  /* 0x0000008451317223 */ /* 0x040fe20000000031 */
[--C-:B------:R-:W-:Y:S02]  /*6980*/  HADD2.F32 R135, -RZ, R137.reuse.H0_H0 ;  /* 0x20000089ff877230 */ /* 0x100fe40000004100 */
[C---:B------:R-:W-:Y:S01]  /*6990*/  FFMA R50, R81.reuse, R131, R50 ;  /* 0x0000008351327223 */ /* 0x040fe20000000032 */
[----:B------:R-:W-:Y:S02]  /*69a0*/  HADD2.F32 R138, -RZ, R137.H1_H1 ;  /* 0x30000089ff8a7230 */ /* 0x000fe40000004100 */
[C---:B------:R-:W-:Y:S01]  /*69b0*/  FMUL R54, R78.reuse, R58 ;  /* 0x0000003a4e367220 */ /* 0x040fe20000400000 */
[----:B------:R-:W-:Y:S02]  /*69c0*/  HADD2.F32 R137, -RZ, R139.H0_H0 ;  /* 0x2000008bff897230 */ /* 0x000fe40000004100 */
[C---:B------:R-:W-:Y:S01]  /*69d0*/  FFMA R55, R81.reuse, R134, R55 ;  /* 0x0000008651377223 */ /* 0x040fe20000000037 */
        /* <DEDUP_REMOVED lines=16> */
[----:B------:R-:W-:Y:S01]  /*6ae0*/  FFMA R63, R81, R142, R63 ;  /* 0x0000008e513f7223 */ /* 0x000fe2000000003f */
[----:B------:R-:W-:Y:S01]  /*6af0*/  FMUL R67, R78, R67 ;  /* 0x000000434e437220 */ /* 0x000fe20000400000 */
[----:B------:R-:W-:Y:S01]  /*6b00*/  F2FP.SATFINITE.E4M3.F32.PACK_AB_MERGE_C R215, R51, R46, RZ ;  /* 0x0000002e33d7723e */ /* 0x000fe200048070ff */
[C---:B------:R-:W-:Y:S01]  /*6b10*/  FFMA R60, R81.reuse, R141, R60 ;  /* 0x0000008d513c7223 */ /* 0x040fe2000000003c */
[C---:B------:R-:W-:Y:S01]  /*6b20*/  FFMA R61, R81.reuse, R144, R61 ;  /* 0x00000090513d7223 */ /* 0x040fe2000000003d */
[C---:B------:R-:W-:Y:S01]  /*6b30*/  FFMA R62, R81.reuse, R143, R62 ;  /* 0x0000008f513e7223 */ /* 0x040fe2000000003e */
[----:B------:R-:W-:Y:S01]  /*6b40*/  FFMA R67, R81, R146, R67 ;  /* 0x0000009251437223 */ /* 0x000fe20000000043 */
[----:B------:R-:W-:Y:S02]  /*6b50*/  F2FP.SATFINITE.E4M3.F32.PACK_AB_MERGE_C R214, R41, R40, R214 ;  /* 0x0000002829d6723e */ /* 0x000fe400048070d6 */
[----:B------:R-:W-:Y:S02]  /*6b60*/  F2FP.SATFINITE.E4M3.F32.PACK_AB_MERGE_C R215, R45, R44, R215 ;  /* 0x0000002c2dd7723e */ /* 0x000fe400048070d7 */
[----:B------:R-:W-:Y:S02]  /*6b70*/  F2FP.SATFINITE.E4M3.F32.PACK_AB_MERGE_C R216, R55, R50, RZ ;  /* 0x0000003237d8723e */ /* 0x000fe400048070ff */
[----:B------:R-:W-:Y:S01]  /*6b80*/  F2FP.SATFINITE.E4M3.F32.PACK_AB_MERGE_C R217, R59, R54, RZ ;  /* 0x000000363bd9723e */ /* 0x000fe200048070ff */
[----:B------:R1:W-:Y:S01]  /*6b90*/  STS.128 [R195+0x8020], R212 ;  /* 0x008020d4c3007388 */ /* 0x0003e20000000c00 */
[----:B------:R-:W-:Y:S02]  /*6ba0*/  F2FP.SATFINITE.E4M3.F32.PACK_AB_MERGE_C R218, R63, R58, RZ ;  /* 0x0000003a3fda723e */ /* 0x000fe400048070ff */
[----:B------:R-:W-:Y:S02]  /*6bb0*/  F2FP.SATFINITE.E4M3.F32.PACK_AB_MERGE_C R219, R67, R62, RZ ;  /* 0x0000003e43db723e */ /* 0x000fe400048070ff */
[----:B------:R-:W-:Y:S02]  /*6bc0*/  F2FP.SATFINITE.E4M3.F32.PACK_AB_MERGE_C R216, R49, R48, R216 ;  /* 0x0000003031d8723e */ /* 0x000fe400048070d8 */
[----:B------:R-:W-:Y:S02]  /*6bd0*/  F2FP.SATFINITE.E4M3.F32.PACK_AB_MERGE_C R217, R53, R52, R217 ;  /* 0x0000003435d9723e */ /* 0x000fe400048070d9 */
[----:B------:R-:W-:Y:S02]  /*6be0*/  F2FP.SATFINITE.E4M3.F32.PACK_AB_MERGE_C R218, R57, R56, R218 ;  /* 0x0000003839da723e */ /* 0x000fe400048070da */
[----:B------:R-:W-:Y:S02]  /*6bf0*/  F2FP.SATFINITE.E4M3.F32.PACK_AB_MERGE_C R219, R61, R60, R219 ;  /* 0x0000003c3ddb723e */ /* 0x000fe400048070db */
[----:B------:R-:W-:Y:S02]  /*6c00*/  LEA R204, R181, UR49, 0x3 ;  /* 0x00000031b5cc7c11 */ /* 0x000fe4000f8e18ff */
[----:B------:R-:W-:Y:S01]  /*6c10*/  @P6 SHF.L.U32 R221, R180, 0x1f, RZ ;  /* 0x0000001fb4dd6819 */ /* 0x000fe200000006ff */
[----:B------:R1:W-:Y:S01]  /*6c20*/  STS.128 [R194+0x8010], R216 ;  /* 0x008010d8c2007388 */ /* 0x0003e20000000c00 */
[----:B------:R-:W-:Y:S01]  /*6c30*/  @!PT LDS RZ, [RZ] ;  /* 0x00000000fffff984 */ /* 0x000fe20000000800 */
[----:B------:R-:W-:Y:S01]  /*6c40*/  @!PT LDS RZ, [RZ] ;  /* 0x00000000fffff984 */ /* 0x000fe20000000800 */
[----:B------:R-:W-:Y:S01]  /*6c50*/  @!PT LDS RZ, [RZ] ;  /* 0x00000000fffff984 */ /* 0x000fe20000000800 */
[----:B------:R-:W-:Y:S01]  /*6c60*/  @!PT LDS RZ, [RZ] ;  /* 0x00000000fffff984 */ /* 0x000fe20000000800 */
[----:B------:R2:W-:Y:S07]  /*6c70*/  MEMBAR.ALL.CTA ;  /* 0x0000000000007992 */ /* 0x0005ee0000008000 */
[----:B--2---:R-:W2:Y:S02]  /*6c80*/  FENCE.VIEW.ASYNC.S ;  /* 0x00000000000073c6 */ /* 0x004ea40000000000 */
[----:B--2---:R-:W-:Y:S06]  /*6c90*/  BAR.SYNC.DEFER_BLOCKING 0x1, 0x80 ;  /* 0x0042000000007b1d */ /* 0x004fec0000010000 */
[----:B------:R-:W-:Y:S05]  /*6ca0*/  @P0 BRA `(.L_x_99) ;  /* 0x0000000000280947 */ /* 0x000fea0003800000 */
[----:B------:R-:W-:Y:S02]  /*6cb0*/  UIADD3 UR4, UPT, UPT, UR49, 0x8200, URZ ;  /* 0x0000820031047890 */ /* 0x000fe4000fffe0ff */
[----:B------:R-:W-:Y:S01]  /*6cc0*/  UIADD3 UR6, UP0, UPT, UR52, 0x680, URZ ;  /* 0x0000068034067890 */ /* 0x000fe2000ff1e0ff */
[----:B------:R-:W-:Y:S03]  /*6cd0*/  UMOV UR43, UR36 ;  /* 0x00000024002b7c82 */ /* 0x000fe60008000000 */
[----:B------:R-:W-:Y:S01]  /*6ce0*/  MOV R188, UR4 ;  /* 0x0000000400bc7c02 */ /* 0x000fe20008000f00 */
[----:B------:R-:W-:Y:S03]  /*6cf0*/  UIADD3.X UR7, UPT, UPT, URZ, UR53, URZ, UP0, !UPT ;  /* 0x00000035ff077290 */ /* 0x000fe600087fe4ff */
[----:B------:R-:W-:Y:S11]  /*6d00*/  R2UR UR40, R188 ;  /* 0x00000000bc2872ca */ /* 0x000ff600000e0000 */
[----:B------:R-:W-:Y:S02]  /*6d10*/  @!UPT UIADD3 URZ, UPT, UPT, URZ, URZ, URZ ;  /* 0x000000fffffff290 */ /* 0x000fe4000fffe0ff */
[----:B------:R2:W-:Y:S01]  /*6d20*/  UTMASTG.3D [UR40], [UR6] ;  /* 0x00000028060073b5 */ /* 0x0005e20008010000 */
[----:B------:R0:W-:Y:S01]  /*6d30*/  UTMACMDFLUSH ;  /* 0x00000000000079b7 */ /* 0x0001e20000000000 */
[----:B--2---:R-:W-:Y:S04]  /*6d40*/  DEPBAR.LE SB0, 0x1 ;  /* 0x000080400000791a */ /* 0x004fe80000000000 */
.L_x_99:
[----:B------:R-:W-:Y:S05]  /*6d50*/  BSYNC.RECONVERGENT B0 ;  /* 0x0000000000007941 */ /* 0x000fea0003800200 */
.L_x_98:
[----:B------:R-:W-:Y:S06]  /*6d60*/  BAR.SYNC.DEFER_BLOCKING 0x1, 0x80 ;  /* 0x0042000000007b1d */ /* 0x000fec0000010000 */
[----:B------:R-:W2:Y:S01]  /*6d70*/  @P6 SYNCS.PHASECHK.TRANS64.TRYWAIT P0, [R204+URZ+0x50], R221 ;  /* 0x000050ddcc0065a7 */ /* 0x000ea200080011ff */
[----:B------:R-:W-:Y:S01]  /*6d80*/  BSSY B1, `(.L_x_100) ;  /* 0x0000023000017945 */ /* 0x000fe20003800000 */
[----:B--2---:R-:W-:Y:S03]  /*6d90*/  @P6 SEL R196, RZ, 0x1, !P0 ;  /* 0x00000001ffc46807 */ /* 0x004fe60004000000 */
[----:B------:R-:W-:Y:S05]  /*6da0*/  @!P6 BRA `(.L_x_101) ;  /* 0x000000000080e947 */ /* 0x000fea0003800000 */
[----:B------:R-:W-:Y:S01]  /*6db0*/  ISETP.NE.AND P1, PT, R197, RZ, PT ;  /* 0x000000ffc500720c */ /* 0x000fe20003f25270 */
[----:B------:R-:W-:Y:S01]  /*6dc0*/  BSSY B0, `(.L_x_102) ;  /* 0x000000a000007945 */ /* 0x000fe20003800000 */
[----:B------:R-:W-:Y:S11]  /*6dd0*/  ISETP.NE.AND P0, PT, R196, RZ, PT ;  /* 0x000000ffc400720c */ /* 0x000ff60003f05270 */
[----:B------:R-:W-:Y:S04]  /*6de0*/  @P1 IMAD R0, R181, 0x2000, R186 ;  /* 0x00002000b5001824 */ /* 0x000fe800078e02ba */
[C---:B------:R-:W-:Y:S01]  /*6df0*/  @P1 IMAD.IADD R6, R0.reuse, 0x1, R199 ;  /* 0x0000000100061824 */ /* 0x040fe200078e02c7 */
[----:B------:R-:W-:Y:S03]  /*6e00*/  @P1 IADD3 R4, PT, PT, R0, R207, RZ ;  /* 0x000000cf00041210 */ /* 0x000fe60007ffe0ff */
[----:B------:R-:W-:Y:S01]  /*6e10*/  @P1 IMAD.IADD R2, R205, 0x1, R6 ;  /* 0x00000001cd021824 */ /* 0x000fe200078e0206 */
[----:B------:R-:W-:Y:S06]  /*6e20*/  @P0 BRA `(.L_x_103) ;  /* 0x00000000000c0947 */ /* 0x000fec0003800000 */
[----:B------:R-:W-:Y:S04]  /*6e30*/  SHF.L.U32 R3, R180, 0x1f, RZ ;  /* 0x0000001fb4037819 */ /* 0x000fe800000006ff */
[----:B------:R-:W2:Y:S02]  /*6e40*/  SYNCS.PHASECHK.TRANS64.TRYWAIT P0, [R204+URZ+0x50], R3 ;  /* 0x00005003cc0075a7 */ /* 0x000ea400080011ff */
[----:B--2---:R-:W-:Y:S05]  /*6e50*/  @!P0 BRA `(.L_x_104) ;  /* 0x0000004800e48947 */ /* 0x004fea0003800000 */
.L_x_103:
[----:B------:R-:W-:Y:S05]  /*6e60*/  BSYNC B0 ;  /* 0x0000000000007941 */ /* 0x000fea0003800000 */
.L_x_102:
[----:B------:R-:W-:Y:S01]  /*6e70*/  ISETP.NE.AND P0, PT, R197, RZ, PT ;  /* 0x000000ffc500720c */ /* 0x000fe20003f05270 */
[----:B--2---:R-:W-:Y:S02]  /*6e80*/  VIADD R204, R204, 0x70 ;  /* 0x00000070cccc7836 */ /* 0x004fe40000000000 */
[----:B------:R-:W-:Y:S02]  /*6e90*/  IMAD.U32 R3, RZ, RZ, UR37 ;  /* 0x00000025ff037e24 */ /* 0x000fe4000f8e00ff */
[----:B------:R-:W-:Y:S03]  /*6ea0*/  VIADD R181, R181, 0x1 ;  /* 0x00000001b5b57836 */ /* 0x000fe60000000000 */
[----:B------:R-:W-:Y:S05]  /*6eb0*/  PRMT R3, R3, 0x654, R204 ;  /* 0x0000065403037816 */ /* 0x000fea00000000cc */
[----:B------:R2:W3:Y:S04]  /*6ec0*/  @P0 LDS.128 R148, [R0] ;  /* 0x0000000000940984 */ /* 0x0004e80000000c00 */
[----:B------:R2:W4:Y:S04]  /*6ed0*/  @P0 LDS.128 R156, [R4+0x20] ;  /* 0x00002000049c0984 */ /* 0x0005280000000c00 */
        /* <DEDUP_REMOVED lines=9> */
[----:B------:R-:W-:Y:S01]  /*6f70*/  SEL R181, R181, RZ, P0 ;  /* 0x000000ffb5b57207 */ /* 0x000fe20000000000 */
[----:B-----5:R5:W-:Y:S02]  /*6f80*/  SYNCS.ARRIVE.TRANS64.RED.A1T0 RZ, [R3+URZ], RZ ;  /* 0x000000ff03ff79a7 */ /* 0x020be400081004ff */
[----:B-----5:R-:W-:Y:S04]  /*6f90*/  SEL R3, RZ, 0x1, P0 ;  /* 0x00000001ff037807 */ /* 0x020fe80000000000 */
[----:B--234-:R-:W-:Y:S02]  /*6fa0*/  LOP3.LUT R180, R180, R3, RZ, 0x3c, !PT ;  /* 0x00000003b4b47212 */ /* 0x01cfe400078e3cff */
.L_x_101:
[----:B------:R-:W-:Y:S05]  /*6fb0*/  BSYNC B1 ;  /* 0x0000000000017941 */ /* 0x000fea0003800000 */
.L_x_100:
[----:B------:R-:W-:Y:S01]  /*6fc0*/  VIADD R0, R80, 0x40 ;  /* 0x0000004050007836 */ /* 0x000fe20000000000 */
[----:B------:R-:W-:Y:S04]  /*6fd0*/  BSSY.RECONVERGENT B6, `(.L_x_105) ;  /* 0x0000015000067945 */ /* 0x000fe80003800200 */
[----:B------:R-:W-:Y:S04]  /*6fe0*/  SHF.R.U32.HI R0, RZ, 0x15, R0 ;  /* 0x00000015ff007819 */ /* 0x000fe80000011600 */
[----:B------:R-:W-:Y:S11]  /*6ff0*/  LOP3.LUT P0, RZ, R0, 0x3, R173, 0x48, !PT ;  /* 0x0000000300ff7812 */ /* 0x000ff600078048ad */
[----:B------:R-:W-:Y:S02]  /*7000*/  @!UPT UIADD3 URZ, UPT, UPT, URZ, URZ, URZ ;  /* 0x000000fffffff290 */ /* 0x000fe4000fffe0ff */
[----:B------:R-:W-:Y:S05]  /*7010*/  @!P0 BRA `(.L_x_106) ;  /* 0x0000000000408947 */ /* 0x000fea0003800000 */
[----:B------:R-:W2:Y:S01]  /*7020*/  LDCU.64 UR8, c[0x4][0x78] ;  /* 0x01000f00ff0877ac */ /* 0x000ea20008000a00 */
[----:B------:R-:W-:Y:S01]  /*7030*/  MOV R3, 0x0 ;  /* 0x0000000000037802 */ /* 0x000fe20000000f00 */
[----:B------:R-:W-:Y:S02]  /*7040*/  HFMA2 R12, -RZ, RZ, 0, 5.9604644775390625e-08 ;  /* 0x00000001ff0c7431 */ /* 0x000fe400000001ff */
[----:B------:R-:W-:Y:S02]  /*7050*/  IMAD.MOV.U32 R8, RZ, RZ, 0x192 ;  /* 0x00000192ff087424 */ /* 0x000fe400078e00ff */
[----:B------:R-:W-:Y:S01]  /*7060*/  IMAD.MOV.U32 R13, RZ, RZ, RZ ;  /* 0x000000ffff0d7224 */ /* 0x000fe200078e00ff */
[----:B------:R-:W3:Y:S01]  /*7070*/  LDCU.64 UR6, c[0x4][0x80] ;  /* 0x01001000ff0677ac */ /* 0x000ee20008000a00 */
[----:B------:R-:W4:Y:S01]  /*7080*/  LDC.64 R2, c[0x4][R3] ;  /* 0x0100000003027b82 */ /* 0x000f220000000a00 */
[----:B------:R-:W5:Y:S01]  /*7090*/  LDCU.64 UR4, c[0x4][0x18] ;  /* 0x01000300ff0477ac */ /* 0x000f620008000a00 */
[----:B--2---:R-:W-:Y:S01]  /*70a0*/  MOV R5, UR9 ;  /* 0x0000000900057c02 */ /* 0x004fe20008000f00 */
[----:B------:R-:W-:Y:S01]  /*70b0*/  IMAD.U32 R4, RZ, RZ, UR8 ;  /* 0x00000008ff047e24 */ /* 0x000fe2000f8e00ff */
[----:B---3--:R-:W-:Y:S01]  /*70c0*/  MOV R7, UR7 ;  /* 0x0000000700077c02 */ /* 0x008fe20008000f00 */
[----:B------:R-:W-:Y:S01]  /*70d0*/  IMAD.U32 R6, RZ, RZ, UR6 ;  /* 0x00000006ff067e24 */ /* 0x000fe2000f8e00ff */
[----:B-----5:R-:W-:Y:S01]  /*70e0*/  MOV R11, UR5 ;  /* 0x00000005000b7c02 */ /* 0x020fe20008000f00 */
[----:B------:R-:W-:Y:S02]  /*70f0*/  IMAD.U32 R10, RZ, RZ, UR4 ;  /* 0x00000004ff0a7e24 */ /* 0x000fe4000f8e00ff */
[----:B------:R-:W-:Y:S07]  /*7100*/  LEPC R20, `(.L_x_106) ;  /* 0x000000001014794e */ /* 0x000fee0000000000 */
[----:B-1--4-:R-:W-:Y:S05]  /*7110*/  CALL.ABS.NOINC R2 ;  /* 0x0000000002007343 */ /* 0x012fea0003c00000 */
.L_x_106:
[----:B------:R-:W-:Y:S05]  /*7120*/  BSYNC.RECONVERGENT B6 ;  /* 0x0000000000067941 */ /* 0x000fea0003800200 */
.L_x_105:
[----:B------:R-:W-:Y:S01]  /*7130*/  F2FP.F16.E4M3.UNPACK_B R4, R149 ;  /* 0x00000095ff04723e */ /* 0x000fe200020006ff */
[----:B------:R-:W-:Y:S05]  /*7140*/  WARPSYNC.ALL ;  /* 0x0000000000007948 */ /* 0x000fea0003800000 */
[----:B------:R-:W-:Y:S01]  /*7150*/  R2UR UR4, R80 ;  /* 0x00000000500472ca */ /* 0x000fe200000e0000 */
[--C-:B------:R-:W-:Y:S01]  /*7160*/  HADD2.F32 R88, -RZ, R4.reuse.H0_H0 ;  /* 0x20000004ff587230 */ /* 0x100fe20000004100 */
[-C--:B------:R-:W-:Y:S01]  /*7170*/  F2FP.F16.E4M3.UNPACK_B R0, R148.reuse ;  /* 0x00000094ff00723e */ /* 0x080fe200020006ff */
[----:B------:R-:W-:Y:S01]  /*7180*/  HADD2.F32 R83, -RZ, R4.H1_H1 ;  /* 0x30000004ff537230 */ /* 0x000fe20000004100 */
[----:B------:R-:W-:Y:S01]  /*7190*/  F2FP.F16.E4M3.UNPACK_B R4, R151 ;  /* 0x00000097ff04723e */ /* 0x000fe200020006ff */
[----:B------:R-:W-:Y:S01]  /*71a0*/  BSSY.RECONVERGENT B0, `(.L_x_107) ;  /* 0x0000116000007945 */ /* 0x000fe20003800200 */
[----:B------:R-:W-:Y:S01]  /*71b0*/  F2FP.F16.E4M3.UNPACK_B R3, R148.H1 ;  /* 0x00000094ff03723e */ /* 0x000fe200030006ff */
[--C-:B------:R-:W-:Y:S01]  /*71c0*/  HADD2.F32 R2, -RZ, R0.reuse.H0_H0 ;  /* 0x20000000ff027230 */ /* 0x100fe20000004100 */
[----:B-1----:R-:W-:Y:S01]  /*71d0*/  F2FP.F16.E4M3.UNPACK_B R135, R162 ;  /* 0x000000a2ff87723e */ /* 0x002fe200020006ff */
[----:B------:R-:W-:Y:S01]  /*71e0*/  HADD2.F32 R82, -RZ, R0.H1_H1 ;  /* 0x30000000ff527230 */ /* 0x000fe20000004100 */
[----:B------:R-:W-:Y:S01]  /*71f0*/  F2FP.F16.E4M3.UNPACK_B R0, R149.H1 ;  /* 0x00000095ff00723e */ /* 0x000fe200030006ff */
[--C-:B------:R-:W-:Y:S01]  /*7200*/  HADD2.F32 R84, -RZ, R3.reuse.H0_H0 ;  /* 0x20000003ff547230 */ /* 0x100fe20000004100 */
[----:B------:R-:W-:Y:S01]  /*7210*/  F2FP.F16.E4M3.UNPACK_B R125, R159.H1 ;  /* 0x0000009fff7d723e */ /* 0x000fe200030006ff */
[----:B------:R-:W-:Y:S01]  /*7220*/  HADD2.F32 R86, -RZ, R3.H1_H1 ;  /* 0x30000003ff567230 */ /* 0x000fe20000004100 */
[-C--:B------:R-:W-:Y:S01]  /*7230*/  F2FP.F16.E4M3.UNPACK_B R3, R150.reuse ;  /* 0x00000096ff03723e */ /* 0x080fe200020006ff */
[--C-:B------:R-:W-:Y:S01]  /*7240*/  HADD2.F32 R90, -RZ, R0.reuse.H0_H0 ;  /* 0x20000000ff5a7230 */ /* 0x100fe20000004100 */
[----:B------:R-:W-:Y:S01]  /*7250*/  ISETP.NE.AND P0, PT, R189, RZ, PT ;  /* 0x000000ffbd00720c */ /* 0x000fe20003f05270 */
[----:B------:R-:W-:Y:S01]  /*7260*/  HADD2.F32 R85, -RZ, R0.H1_H1 ;  /* 0x30000000ff557230 */ /* 0x000fe20000004100 */
[----:B------:R-:W-:Y:S01]  /*7270*/  F2FP.F16.E4M3.UNPACK_B R0, R150.H1 ;  /* 0x00000096ff00723e */ /* 0x000fe200030006ff */
[--C-:B------:R-:W-:Y:S01]  /*7280*/  HADD2.F32 R92, -RZ, R3.reuse.H0_H0 ;  /* 0x20000003ff5c7230 */ /* 0x100fe20000004100 */
[----:B------:R-:W-:Y:S01]  /*7290*/  ISETP.NE.AND P6, PT, R198, RZ, PT ;  /* 0x000000ffc600720c */ /* 0x000fe20003fc5270 */
[----:B------:R-:W-:Y:S01]  /*72a0*/  HADD2.F32 R87, -RZ, R3.H1_H1 ;  /* 0x30000003ff577230 */ /* 0x000fe20000004100 */
[----:B------:R-:W-:Y:S01]  /*72b0*/  F2FP.F16.E4M3.UNPACK_B R3, R151.H1 ;  /* 0x00000097ff03723e */ /* 0x000fe200030006ff */
[--C-:B------:R-:W-:Y:S02]  /*72c0*/  HADD2.F32 R94, -RZ, R0.reuse.H0_H0 ;  /* 0x20000000ff5e7230 */ /* 0x100fe40000004100 */
[----:B------:R-:W-:Y:S01]  /*72d0*/  HADD2.F32 R89, -RZ, R0.H1_H1 ;  /* 0x30000000ff597230 */ /* 0x000fe20000004100 */
[-C--:B------:R-:W-:Y:S01]  /*72e0*/  F2FP.F16.E4M3.UNPACK_B R0, R152.reuse ;  /* 0x00000098ff00723e */ /* 0x080fe200020006ff */
[--C-:B------:R-:W-:Y:S02]  /*72f0*/  HADD2.F32 R96, -RZ, R4.reuse.H0_H0 ;  /* 0x20000004ff607230 */ /* 0x100fe40000004100 */
[----:B------:R-:W-:Y:S01]  /*7300*/  HADD2.F32 R91, -RZ, R4.H1_H1 ;  /* 0x30000004ff5b7230 */ /* 0x000fe20000004100 */
[-C--:B------:R-:W-:Y:S01]  /*7310*/  F2FP.F16.E4M3.UNPACK_B R4, R153.reuse ;  /* 0x00000099ff04723e */ /* 0x080fe200020006ff */
[--C-:B------:R-:W-:Y:S02]  /*7320*/  HADD2.F32 R100, -RZ, R0.reuse.H0_H0 ;  /* 0x20000000ff647230 */ /* 0x100fe40000004100 */
[----:B------:R-:W-:Y:S01]  /*7330*/  HADD2.F32 R95, -RZ, R0.H1_H1 ;  /* 0x30000000ff5f7230 */ /* 0x000fe20000004100 */
[----:B------:R-:W-:Y:S01]  /*7340*/  F2FP.F16.E4M3.UNPACK_B R0, R153.H1 ;  /* 0x00000099ff00723e */ /* 0x000fe200030006ff */
[--C-:B------:R-:W-:Y:S02]  /*7350*/  HADD2.F32 R98, -RZ, R3.reuse.H0_H0 ;  /* 0x20000003ff627230 */ /* 0x100fe40000004100 */
[----:B------:R-:W-:Y:S01]  /*7360*/  HADD2.F32 R93, -RZ, R3.H1_H1 ;  /* 0x30000003ff5d7230 */ /* 0x000fe20000004100 */
[----:B------:R-:W-:Y:S01]  /*7370*/  F2FP.F16.E4M3.UNPACK_B R3, R152.H1 ;  /* 0x00000098ff03723e */ /* 0x000fe200030006ff */
[--C-:B------:R-:W-:Y:S02]  /*7380*/  HADD2.F32 R106, -RZ, R0.reuse.H0_H0 ;  /* 0x20000000ff6a7230 */ /* 0x100fe40000004100 */
[----:B------:R-:W-:Y:S01]  /*7390*/  HADD2.F32 R101, -RZ, R0.H1_H1 ;  /* 0x30000000ff657230 */ /* 0x000fe20000004100 */
[-C--:B------:R-:W-:Y:S01]  /*73a0*/  F2FP.F16.E4M3.UNPACK_B R0, R154.reuse.H1 ;  /* 0x0000009aff00723e */ /* 0x080fe200030006ff */
[--C-:B------:R-:W-:Y:S02]  /*73b0*/  HADD2.F32 R104, -RZ, R4.reuse.H0_H0 ;  /* 0x20000004ff687230 */ /* 0x100fe40000004100 */
[----:B------:R-:W-:Y:S01]  /*73c0*/  HADD2.F32 R99, -RZ, R4.H1_H1 ;  /* 0x30000004ff637230 */ /* 0x000fe20000004100 */
[----:B------:R-:W-:Y:S01]  /*73d0*/  F2FP.F16.E4M3.UNPACK_B R4, R155 ;  /* 0x0000009bff04723e */ /* 0x000fe200020006ff */
[--C-:B------:R-:W-:Y:S02]  /*73e0*/  HADD2.F32 R102, -RZ, R3.reuse.H0_H0 ;  /* 0x20000003ff667230 */ /* 0x100fe40000004100 */
[----:B------:R-:W-:Y:S01]  /*73f0*/  HADD2.F32 R97, -RZ, R3.H1_H1 ;  /* 0x30000003ff617230 */ /* 0x000fe20000004100 */
[----:B------:R-:W-:Y:S01]  /*7400*/  F2FP.F16.E4M3.UNPACK_B R3, R154 ;  /* 0x0000009aff03723e */ /* 0x000fe200020006ff */
[--C-:B------:R-:W-:Y:S02]  /*7410*/  HADD2.F32 R110, -RZ, R0.reuse.H0_H0 ;  /* 0x20000000ff6e7230 */ /* 0x100fe40000004100 */
[----:B------:R-:W-:Y:S01]  /*7420*/  HADD2.F32 R105, -RZ, R0.H1_H1 ;  /* 0x30000000ff697230 */ /* 0x000fe20000004100 */
[-C--:B------:R-:W-:Y:S01]  /*7430*/  F2FP.F16.E4M3.UNPACK_B R0, R156.reuse ;  /* 0x0000009cff00723e */ /* 0x080fe200020006ff */
[--C-:B------:R-:W-:Y:S02]  /*7440*/  HADD2.F32 R112, -RZ, R4.reuse.H0_H0 ;  /* 0x20000004ff707230 */ /* 0x100fe40000004100 */
[----:B------:R-:W-:Y:S01]  /*7450*/  HADD2.F32 R107, -RZ, R4.H1_H1 ;  /* 0x30000004ff6b7230 */ /* 0x000fe20000004100 */
[----:B------:R-:W-:Y:S01]  /*7460*/  F2FP.F16.E4M3.UNPACK_B R4, R157 ;  /* 0x0000009dff04723e */ /* 0x000fe200020006ff */
[--C-:B------:R-:W-:Y:S02]  /*7470*/  HADD2.F32 R108, -RZ, R3.reuse.H0_H0 ;  /* 0x20000003ff6c7230 */ /* 0x100fe40000004100 */
[----:B------:R-:W-:Y:S01]  /*7480*/  HADD2.F32 R103, -RZ, R3.H1_H1 ;  /* 0x30000003ff677230 */ /* 0x000fe20000004100 */
[----:B------:R-:W-:Y:S01]  /*7490*/  F2FP.F16.E4M3.UNPACK_B R3, R155.H1 ;  /* 0x0000009bff03723e */ /* 0x000fe200030006ff */
[--C-:B------:R-:W-:Y:S02]  /*74a0*/  HADD2.F32 R116, -RZ, R0.reuse.H0_H0 ;  /* 0x20000000ff747230 */ /* 0x100fe40000004100 */
[----:B------:R-:W-:Y:S01]  /*74b0*/  HADD2.F32 R111, -RZ, R0.H1_H1 ;  /* 0x30000000ff6f7230 */ /* 0x000fe20000004100 */
[----:B------:R-:W-:Y:S01]  /*74c0*/  F2FP.F16.E4M3.UNPACK_B R0, R156.H1 ;  /* 0x0000009cff00723e */ /* 0x000fe200030006ff */
[--C-:B------:R-:W-:Y:S02]  /*74d0*/  HADD2.F32 R120, -RZ, R4.reuse.H0_H0 ;  /* 0x20000004ff787230 */ /* 0x100fe40000004100 */
[----:B------:R-:W-:Y:S02]  /*74e0*/  HADD2.F32 R115, -RZ, R4.H1_H1 ;  /* 0x30000004ff737230 */ /* 0x000fe40000004100 */
[--C-:B------:R-:W-:Y:S01]  /*74f0*/  HADD2.F32 R114, -RZ, R3.reuse.H0_H0 ;  /* 0x20000003ff727230 */ /* 0x100fe20000004100 */
[----:B------:R-:W1:Y:S01]  /*7500*/  LDTM.x64 R4, tmem[UR4+0x40] ;  /* 0x00004004000479ee */ /* 0x000e620008340000 */
[----:B------:R-:W-:Y:S01]  /*7510*/  HADD2.F32 R109, -RZ, R3.H1_H1 ;  /* 0x30000003ff6d7230 */ /* 0x000fe20000004100 */
[----:B------:R-:W-:Y:S01]  /*7520*/  F2FP.F16.E4M3.UNPACK_B R3, R157.H1 ;  /* 0x0000009dff03723e */ /* 0x000fe200030006ff */
        /* <DEDUP_REMOVED lines=14> */
[----:B------:R-:W-:Y:S01]  /*7610*/  F2FP.F16.E4M3.UNPACK_B R0, R160.H1 ;  /* 0x000000a0ff00723e */ /* 0x000fe200030006ff */
[--C-:B------:R-:W-:Y:S02]  /*7620*/  HADD2.F32 R132, -RZ, R3.reuse.H0_H0 ;  /* 0x20000003ff847230 */ /* 0x100fe40000004100 */
[C---:B-1----:R-:W-:Y:S01]  /*7630*/  FMUL R7, R78.reuse, R7 ;  /* 0x000000074e077220 */ /* 0x042fe20000400000 */
        /* <DEDUP_REMOVED lines=10> */
[C---:B------:R-:W-:Y:S01]  /*76e0*/  FMUL R0, R78.reuse, R4 ;  /* 0x000000044e007220 */ /* 0x040fe20000400000 */
[--C-:B------:R-:W-:Y:S01]  /*76f0*/  HADD2.F32 R140, -RZ, R135.reuse.H0_H0 ;  /* 0x20000087ff8c7230 */ /* 0x100fe20000004100 */
[----:B------:R-:W-:Y:S01]  /*7700*/  F2FP.F16.E4M3.UNPACK_B R4, R163 ;  /* 0x000000a3ff04723e */ /* 0x000fe200020006ff */
[----:B------:R-:W-:Y:S02]  /*7710*/  HADD2.F32 R135, -RZ, R135.H1_H1 ;  /* 0x30000087ff877230 */ /* 0x000fe40000004100 */
[C---:B------:R-:W-:Y:S01]  /*7720*/  FFMA R0, R81.reuse, R2, R0 ;  /* 0x0000000251007223 */ /* 0x040fe20000000000 */
[C---:B------:R-:W-:Y:S01]  /*7730*/  FMUL R2, R78.reuse, R5 ;  /* 0x000000054e027220 */ /* 0x040fe20000400000 */
[--C-:B------:R-:W-:Y:S01]  /*7740*/  HADD2.F32 R142, -RZ, R3.reuse.H0_H0 ;  /* 0x20000003ff8e7230 */ /* 0x100fe20000004100 */
[----:B------:R-:W-:Y:S01]  /*7750*/  F2FP.F16.E4M3.UNPACK_B R5, R163.H1 ;  /* 0x000000a3ff05723e */ /* 0x000fe200030006ff */
[----:B------:R-:W-:Y:S02]  /*7760*/  HADD2.F32 R137, -RZ, R3.H1_H1 ;  /* 0x30000003ff897230 */ /* 0x000fe40000004100 */
[C---:B------:R-:W-:Y:S01]  /*7770*/  FFMA R2, R81.reuse, R82, R2 ;  /* 0x0000005251027223 */ /* 0x040fe20000000002 */
[--C-:B------:R-:W-:Y:S02]  /*7780*/  HADD2.F32 R82, -RZ, R4.reuse.H0_H0 ;  /* 0x20000004ff527230 */ /* 0x100fe40000004100 */
[C---:B------:R-:W-:Y:S01]  /*7790*/  FMUL R3, R78.reuse, R6 ;  /* 0x000000064e037220 */ /* 0x040fe20000400000 */
[----:B------:R-:W-:Y:S02]  /*77a0*/  HADD2.F32 R139, -RZ, R4.H1_H1 ;  /* 0x30000004ff8b7230 */ /* 0x000fe40000004100 */
[C---:B------:R-:W-:Y:S01]  /*77b0*/  FMUL R4, R78.reuse, R9 ;  /* 0x000000094e047220 */ /* 0x040fe20000400000 */
[--C-:B------:R-:W-:Y:S02]  /*77c0*/  HADD2.F32 R141, -RZ, R5.reuse.H1_H1 ;  /* 0x30000005ff8d7230 */ /* 0x100fe40000004100 */
[C---:B------:R-:W-:Y:S01]  /*77d0*/  FFMA R3, R81.reuse, R84, R3 ;  /* 0x0000005451037223 */ /* 0x040fe20000000003 */
[----:B------:R-:W-:Y:S01]  /*77e0*/  FFMA R7, R81, R86, R7 ;  /* 0x0000005651077223 */ /* 0x000fe20000000007 */
[----:B------:R-:W-:Y:S02]  /*77f0*/  HADD2.F32 R84, -RZ, R5.H0_H0 ;  /* 0x20000005ff547230 */ /* 0x000fe40000004100 */
[C---:B------:R-:W-:Y:S01]  /*7800*/  FMUL R5, R78.reuse, R10 ;  /* 0x0000000a4e057220 */ /* 0x040fe20000400000 */
[C---:B------:R-:W-:Y:S01]  /*7810*/  FMUL R6, R78.reuse, R11 ;  /* 0x0000000b4e067220 */ /* 0x040fe20000400000 */
[C---:B------:R-:W-:Y:S01]  /*7820*/  FMUL R11, R78.reuse, R16 ;  /* 0x000000104e0b7220 */ /* 0x040fe20000400000 */
[----:B------:R-:W-:Y:S01]  /*7830*/  F2FP.SATFINITE.E4M3.F32.PACK_AB_MERGE_C R143, R7, R3, RZ ;  /* 0x00000003078f723e */ /* 0x000fe200048070ff */
[C---:B------:R-:W-:Y:S01]  /*7840*/  FMUL R3, R78.reuse, R8 ;  /* 0x000000084e037220 */ /* 0x040fe20000400000 */
[C---:B------:R-:W-:Y:S01]  /*7850*/  FMUL R7, R78.reuse, R12 ;  /* 0x0000000c4e077220 */ /* 0x040fe20000400000 */
[C---:B------:R-:W-:Y:S01]  /*7860*/  FMUL R8, R78.reuse, R13 ;  /* 0x0000000d4e087220 */ /* 0x040fe20000400000 */
[C---:B------:R-:W-:Y:S01]  /*7870*/  FMUL R12, R78.reuse, R17 ;  /* 0x000000114e0c7220 */ /* 0x040fe20000400000 */
[C---:B------:R-:W-:Y:S01]  /*7880*/  FFMA R3, R81.reuse, R88, R3 ;  /* 0x0000005851037223 */ /* 0x040fe20000000003 */
[C---:B------:R-:W-:Y:S01]  /*7890*/  FFMA R4, R81.reuse, R83, R4 ;  /* 0x0000005351047223 */ /* 0x040fe20000000004 */
[C---:B------:R-:W-:Y:S01]  /*78a0*/  FFMA R5, R81.reuse, R90, R5 ;  /* 0x0000005a51057223 */ /* 0x040fe20000000005 */
[C---:B------:R-:W-:Y:S01]  /*78b0*/  FFMA R6, R81.reuse, R85, R6 ;  /* 0x0000005551067223 */ /* 0x040fe20000000006 */
[C---:B------:R-:W-:Y:S01]  /*78c0*/  FFMA R7, R81.reuse, R92, R7 ;  /* 0x0000005c51077223 */ /* 0x040fe20000000007 */
[C---:B------:R-:W-:Y:S01]  /*78d0*/  FFMA R8, R81.reuse, R87, R8 ;  /* 0x0000005751087223 */ /* 0x040fe20000000008 */
[C---:B------:R-:W-:Y:S01]  /*78e0*/  FMUL R16, R78.reuse, R21 ;  /* 0x000000154e107220 */ /* 0x040fe20000400000 */
[----:B------:R-:W-:Y:S01]  /*78f0*/  FMUL R9, R78, R14 ;  /* 0x0000000e4e097220 */ /* 0x000fe20000400000 */
[----:B------:R-:W-:Y:S01]  /*7900*/  F2FP.SATFINITE.E4M3.F32.PACK_AB_MERGE_C R5, R6, R5, RZ ;  /* 0x000000050605723e */ /* 0x000fe200048070ff */
[C---:B------:R-:W-:Y:S01]  /*7910*/  FMUL R10, R78.reuse, R15 ;  /* 0x0000000f4e0a7220 */ /* 0x040fe20000400000 */
[C---:B------:R-:W-:Y:S01]  /*7920*/  FMUL R15, R78.reuse, R20 ;  /* 0x000000144e0f7220 */ /* 0x040fe20000400000 */
[C---:B------:R-:W-:Y:S01]  /*7930*/  FFMA R9, R81.reuse, R94, R9 ;  /* 0x0000005e51097223 */ /* 0x040fe20000000009 */
[C---:B------:R-:W-:Y:S01]  /*7940*/  FMUL R20, R78.reuse, R25 ;  /* 0x000000194e147220 */ /* 0x040fe20000400000 */
[C---:B------:R-:W-:Y:S01]  /*7950*/  FFMA R10, R81.reuse, R89, R10 ;  /* 0x00000059510a7223 */ /* 0x040fe2000000000a */
[C---:B------:R-:W-:Y:S01]  /*7960*/  FFMA R11, R81.reuse, R96, R11 ;  /* 0x00000060510b7223 */ /* 0x040fe2000000000b */
[C---:B------:R-:W-:Y:S01]  /*7970*/  FFMA R12, R81.reuse, R91, R12 ;  /* 0x0000005b510c7223 */ /* 0x040fe2000000000c */
[C---:B------:R-:W-:Y:S01]  /*7980*/  FMUL R13, R78.reuse, R18 ;  /* 0x000000124e0d7220 */ /* 0x040fe20000400000 */
[----:B------:R-:W-:Y:S01]  /*7990*/  FMUL R14, R78, R19 ;  /* 0x000000134e0e7220 */ /* 0x000fe20000400000 */
[----:B------:R-:W-:Y:S01]  /*79a0*/  F2FP.SATFINITE.E4M3.F32.PACK_AB_MERGE_C R9, R10, R9, RZ ;  /* 0x000000090a09723e */ /* 0x000fe200048070ff */
[C---:B------:R-:W-:Y:S01]  /*79b0*/  FMUL R19, R78.reuse, R24 ;  /* 0x000000184e137220 */ /* 0x040fe20000400000 */
        /* <DEDUP_REMOVED lines=17> */
[----:B------:R-:W-:Y:S01]  /*7ad0*/  FMUL R27, R78, R32 ;  /* 0x000000204e1b7220 */ /* 0x000fe20000400000 */
[C---:B------:R-:W-:Y:S01]  /*7ae0*/  FFMA R21, R81.reuse, R106, R21 ;  /* 0x0000006a51157223 */ /* 0x040fe20000000015 */
[C---:B------:R-:W-:Y:S01]  /*7af0*/  FFMA R22, R81.reuse, R101, R22 ;  /* 0x0000006551167223 */ /* 0x040fe20000000016 */
[----:B------:R-:W-:Y:S01]  /*7b00*/  F2FP.SATFINITE.E4M3.F32.PACK_AB_MERGE_C R16, R16, R15, R17 ;  /* 0x0000000f1010723e */ /* 0x000fe20004807011 */
[C---:B------:R-:W-:Y:S01]  /*7b10*/  FFMA R23, R81.reuse, R108, R23 ;  /* 0x0000006c51177223 */ /* 0x040fe20000000017 */
[C---:B------:R-:W-:Y:S01]  /*7b20*/  FFMA R24, R81.reuse, R103, R24 ;  /* 0x0000006751187223 */ /* 0x040fe20000000018 */
[----:B------:R-:W-:Y:S01]  /*7b30*/  FMUL R32, R78, R37 ;  /* 0x000000254e207220 */ /* 0x000fe20000400000 */
[----:B------:R-:W-:Y:S01]  /*7b40*/  F2FP.SATFINITE.E4M3.F32.PACK_AB_MERGE_C R21, R22, R21, RZ ;  /* 0x000000151615723e */ /* 0x000fe200048070ff */
[C---:B------:R-:W-:Y:S01]  /*7b50*/  FMUL R25, R78.reuse, R30 ;  /* 0x0000001e4e197220 */ /* 0x040fe20000400000 */
[C---:B------:R-:W-:Y:S01]  /*7b60*/  FMUL R26, R78.reuse, R31 ;  /* 0x0000001f4e1a7220 */ /* 0x040fe20000400000 */
[----:B------:R-:W-:Y:S01]  /*7b70*/  FMUL R31, R78, R36 ;  /* 0x000000244e1f7220 */ /* 0x000fe20000400000 */
[----:B------:R-:W-:Y:S01]  /*7b80*/  F2FP.SATFINITE.E4M3.F32.PACK_AB_MERGE_C R17, R20, R19, R21 ;  /* 0x000000131411723e */ /* 0x000fe20004807015 */
        /* <DEDUP_REMOVED lines=8> */
[----:B------:R-:W-:Y:S01]  /*7c10*/  FMUL R35, R78, R40 ;  /* 0x000000284e237220 */ /* 0x000fe20000400000 */
[C---:B------:R-:W-:Y:S01]  /*7c20*/  FFMA R29, R81.reuse, R114, R29 ;  /* 0x00000072511d7223 */ /* 0x040fe2000000001d */
[----:B------:R-:W-:Y:S01]  /*7c30*/  F2FP.SATFINITE.E4M3.F32.PACK_AB_MERGE_C R18, R24, R23, R18 ;  /* 0x000000171812723e */ /* 0x000fe20004807012 */
        /* <DEDUP_REMOVED lines=22> */
[C---:B------:R-:W-:Y:S01]  /*7da0*/  FMUL R41, R78.reuse, R46 ;  /* 0x0000002e4e297220 */ /* 0x040fe20000400000 */
[C---:B------:R-:W-:Y:S01]  /*7db0*/  FMUL R42, R78.reuse, R47 ;  /* 0x0000002f4e2a7220 */ /* 0x040fe20000400000 */
[C---:B------:R-:W-:Y:S01]  /*7dc0*/  FFMA R40, R81.reuse, R119, R40 ;  /* 0x0000007751287223 */ /* 0x040fe20000000028 */
[--C-:B------:R-:W-:Y:S02]  /*7dd0*/  HADD2.F32 R130, -RZ, R125.reuse.H0_H0 ;  /* 0x2000007dff827230 */ /* 0x100fe40000004100 */
[C---:B------:R-:W-:Y:S01]  /*7de0*/  FFMA R41, R81.reuse, R126, R41 ;  /* 0x0000007e51297223 */ /* 0x040fe20000000029 */
[----:B------:R-:W-:Y:S02]  /*7df0*/  HADD2.F32 R125, -RZ, R125.H1_H1 ;  /* 0x3000007dff7d7230 */ /* 0x000fe40000004100 */
[C---:B------:R-:W-:Y:S01]  /*7e00*/  FMUL R45, R78.reuse, R50 ;  /* 0x000000324e2d7220 */ /* 0x040fe20000400000 */
[C---:B------:R-:W-:Y:S01]  /*7e10*/  FFMA R42, R81.reuse, R121, R42 ;  /* 0x00000079512a7223 */ /* 0x040fe2000000002a */
[C---:B------:R-:W-:Y:S01]  /*7e20*/  FMUL R46, R78.reuse, R51 ;  /* 0x000000334e2e7220 */ /* 0x040fe20000400000 */
[C---:B------:R-:W-:Y:S01]  /*7e30*/  FFMA R43, R81.reuse, R128, R43 ;  /* 0x00000080512b7223 */ /* 0x040fe2000000002b */
[C---:B------:R-:W-:Y:S01]  /*7e40*/  FMUL R47, R78.reuse, R52 ;  /* 0x000000344e2f7220 */ /* 0x040fe20000400000 */
        /* <DEDUP_REMOVED lines=10> */
[C---:B------:R-:W-:Y:S01]  /*7ef0*/  FFMA R45, R81.reuse, R130, R45 ;  /* 0x00000082512d7223 */ /* 0x040fe2000000002d */
[C---:B------:R-:W-:Y:S01]  /*7f00*/  FMUL R59, R78.reuse, R64 ;  /* 0x000000404e3b7220 */ /* 0x040fe20000400000 */
[C---:B------:R-:W-:Y:S01]  /*7f10*/  FMUL R60, R78.reuse, R65 ;  /* 0x000000414e3c7220 */ /* 0x040fe20000400000 */
[C---:B------:R-:W-:Y:S01]  /*7f20*/  FMUL R61, R78.reuse, R66 ;  /* 0x000000424e3d7220 */ /* 0x040fe20000400000 */
[----:B------:R-:W-:Y:S01]  /*7f30*/  FMUL R62, R78, R67 ;  /* 0x000000434e3e7220 */ /* 0x000fe20000400000 */
[C---:B------:R-:W-:Y:S01]  /*7f40*/  FFMA R46, R81.reuse, R125, R46 ;  /* 0x0000007d512e7223 */ /* 0x040fe2000000002e */
[----:B------:R-:W-:Y:S01]  /*7f50*/  F2FP.SATFINITE.E4M3.F32.PACK_AB_MERGE_C R64, R2, R0, R143 ;  /* 0x000000000240723e */ /* 0x000fe2000480708f */
[C---:B------:R-:W-:Y:S01]  /*7f60*/  FFMA R47, R81.reuse, R132, R47 ;  /* 0x00000084512f7223 */ /* 0x040fe2000000002f */
[----:B------:R-:W-:Y:S01]  /*7f70*/  F2FP.SATFINITE.E4M3.F32.PACK_AB_MERGE_C R65, R4, R3, R5 ;  /* 0x000000030441723e */ /* 0x000fe20004807005 */
[C---:B------:R-:W-:Y:S01]  /*7f80*/  FFMA R48, R81.reuse, R127, R48 ;  /* 0x0000007f51307223 */ /* 0x040fe20000000030 */
[----:B------:R-:W-:Y:S01]  /*7f90*/  F2FP.SATFINITE.E4M3.F32.PACK_AB_MERGE_C R66, R8, R7, R9 ;  /* 0x000000070842723e */ /* 0x000fe20004807009 */
[C---:B------:R-:W-:Y:S01]  /*7fa0*/  FFMA R49, R81.reuse, R134, R49 ;  /* 0x0000008651317223 */ /* 0x040fe20000000031 */
[----:B------:R-:W-:Y:S01]  /*7fb0*/  F2FP.SATFINITE.E4M3.F32.PACK_AB_MERGE_C R67, R12, R11, R13 ;  /* 0x0000000b0c43723e */ /* 0x000fe2000480700d */
[----:B------:R-:W-:Y:S01]  /*7fc0*/  FMUL R53, R78, R58 ;  /* 0x0000003a4e357220 */ /* 0x000fe20000400000 */
[C---:B------:R-:W-:Y:S01]  /*7fd0*/  FFMA R50, R81.reuse, R129, R50 ;  /* 0x0000008151327223 */ /* 0x040fe20000000032 */
[C---:B------:R-:W-:Y:S01]  /*7fe0*/  FFMA R51, R81.reuse, R136, R51 ;  /* 0x0000008851337223 */ /* 0x040fe20000000033 */
[C---:B------:R-:W-:Y:S01]  /*7ff0*/  FFMA R52, R81.reuse, R131, R52 ;  /* 0x0000008351347223 */ /* 0x040fe20000000034 */
[----:B------:R1:W-:Y:S01]  /*8000*/  STS.128 [R172+UR49+0xa200], R64 ;  /* 0x00a20040ac007988 */ /* 0x0003e20008000c31 */
[C---:B------:R-:W-:Y:S01]  /*8010*/  FFMA R53, R81.reuse, R138, R53 ;  /* 0x0000008a51357223 */ /* 0x040fe20000000035 */
[----:B------:R-:W-:Y:S01]  /*8020*/  F2FP.SATFINITE.E4M3.F32.PACK_AB_MERGE_C R37, R38, R37, RZ ;  /* 0x000000252625723e */ /* 0x000fe200048070ff */
[C---:B------:R-:W-:Y:S01]  /*8030*/  FFMA R54, R81.reuse, R133, R54 ;  /* 0x0000008551367223 */ /* 0x040fe20000000036 */
[----:B------:R-:W-:Y:S01]  /*8040*/  FMUL R58, R78, R63 ;  /* 0x0000003f4e3a7220 */ /* 0x000fe20000400000 */
[C---:B------:R-:W-:Y:S01]  /*8050*/  FFMA R55, R81.reuse, R140, R55 ;  /* 0x0000008c51377223 */ /* 0x040fe20000000037 */
[C---:B------:R-:W-:Y:S01]  /*8060*/  FFMA R56, R81.reuse, R135, R56 ;  /* 0x0000008751387223 */ /* 0x040fe20000000038 */
[C---:B------:R-:W-:Y:S01]  /*8070*/  FFMA R57, R81.reuse, R142, R57 ;  /* 0x0000008e51397223 */ /* 0x040fe20000000039 */
[----:B------:R1:W-:Y:S01]  /*8080*/  STS.128 [R192+0xa010], R16 ;  /* 0x00a01010c0007388 */ /* 0x0003e20000000c00 */
[----:B------:R-:W-:Y:S01]  /*8090*/  F2FP.SATFINITE.E4M3.F32.PACK_AB_MERGE_C R33, R36, R35, R37 ;  /* 0x000000232421723e */ /* 0x000fe20004807025 */
[C---:B------:R-:W-:Y:S01]  /*80a0*/  FFMA R58, R81.reuse, R137, R58 ;  /* 0x00000089513a7223 */ /* 0x040fe2000000003a */
[----:B------:R-:W-:Y:S01]  /*80b0*/  F2FP.SATFINITE.E4M3.F32.PACK_AB_MERGE_C R34, R42, R41, RZ ;  /* 0x000000292a22723e */ /* 0x000fe200048070ff */
[C---:B------:R-:W-:Y:S01]  /*80c0*/  FFMA R59, R81.reuse, R82, R59 ;  /* 0x00000052513b7223 */ /* 0x040fe2000000003b */
[----:B------:R-:W-:Y:S01]  /*80d0*/  F2FP.SATFINITE.E4M3.F32.PACK_AB_MERGE_C R35, R46, R45, RZ ;  /* 0x0000002d2e23723e */ /* 0x000fe200048070ff */
        /* <DEDUP_REMOVED lines=25> */
[----:B------:R-:W-:Y:S02]  /*8270*/  UIADD3 UR8, UP0, UPT, UR52, 0x680, URZ ;  /* 0x0000068034087890 */ /* 0x000fe4000ff1e0ff */
[----:B------:R-:W-:Y:S02]  /*8280*/  UIADD3 UR5, UPT, UPT, UR41, 0x40, URZ ;  /* 0x0000004029057890 */ /* 0x000fe4000fffe0ff */
[----:B------:R-:W-:Y:S02]  /*8290*/  UIADD3 UR4, UPT, UPT, UR49, 0xa200, URZ ;  /* 0x0000a20031047890 */ /* 0x000fe4000fffe0ff */
[----:B------:R-:W-:Y:S01]  /*82a0*/  UIADD3.X UR9, UPT, UPT, URZ, UR53, URZ, UP0, !UPT ;  /* 0x00000035ff097290 */ /* 0x000fe200087fe4ff */
[----:B------:R-:W-:Y:S01]  /*82b0*/  UMOV UR6, UR42 ;  /* 0x0000002a00067c82 */ /* 0x000fe20008000000 */
[----:B------:R-:W-:Y:S07]  /*82c0*/  UMOV UR7, UR36 ;  /* 0x0000002400077c82 */ /* 0x000fee0008000000 */
[----:B------:R2:W-:Y:S01]  /*82d0*/  UTMASTG.3D [UR4], [UR8] ;  /* 0x00000004080073b5 */ /* 0x0005e20008010000 */
[----:B------:R0:W-:Y:S01]  /*82e0*/  UTMACMDFLUSH ;  /* 0x00000000000079b7 */ /* 0x0001e20000000000 */
[----:B--2---:R-:W-:Y:S04]  /*82f0*/  DEPBAR.LE SB0, 0x1 ;  /* 0x000080400000791a */ /* 0x004fe80000000000 */
.L_x_108:
[----:B------:R-:W-:Y:S05]  /*8300*/  BSYNC.RECONVERGENT B0 ;  /* 0x0000000000007941 */ /* 0x000fea0003800200 */
.L_x_107:
        /* <DEDUP_REMOVED lines=16> */
.L_x_112:
[----:B------:R-:W-:Y:S05]  /*8410*/  BSYNC B0 ;  /* 0x0000000000007941 */ /* 0x000fea0003800000 */
.L_x_111:
        /* <DEDUP_REMOVED lines=20> */
.L_x_110:
[----:B------:R-:W-:Y:S05]  /*8560*/  BSYNC B1 ;  /* 0x0000000000017941 */ /* 0x000fea0003800000 */
.L_x_109:
[----:B--2---:R-:W-:Y:S01]  /*8570*/  VIADD R0, R80, 0x80 ;  /* 0x0000008050007836 */ /* 0x004fe20000000000 */
        /* <DEDUP_REMOVED lines=10> */
[----:B------:R-:W5:Y:S01]  /*8620*/  LDCU.64 UR6, c[0x4][0x80] ;  /* 0x01001000ff0677ac */ /* 0x000f620008000a00 */
[----:B------:R-:W1:Y:S01]  /*8630*/  LDC.64 R2, c[0x4][R3] ;  /* 0x0100000003027b82 */ /* 0x000e620000000a00 */
[----:B------:R-:W3:Y:S01]  /*8640*/  LDCU.64 UR4, c[0x4][0x18] ;  /* 0x01000300ff0477ac */ /* 0x000ee20008000a00 */
[----:B--2---:R-:W-:Y:S01]  /*8650*/  MOV R5, UR9 ;  /* 0x0000000900057c02 */ /* 0x004fe20008000f00 */
[----:B------:R-:W-:Y:S01]  /*8660*/  IMAD.U32 R4, RZ, RZ, UR8 ;  /* 0x00000008ff047e24 */ /* 0x000fe2000f8e00ff */
[----:B-----5:R-:W-:Y:S01]  /*8670*/  MOV R7, UR7 ;  /* 0x0000000700077c02 */ /* 0x020fe20008000f00 */
[----:B------:R-:W-:Y:S01]  /*8680*/  IMAD.U32 R6, RZ, RZ, UR6 ;  /* 0x00000006ff067e24 */ /* 0x000fe2000f8e00ff */
[----:B---3--:R-:W-:Y:S01]  /*8690*/  MOV R11, UR5 ;  /* 0x00000005000b7c02 */ /* 0x008fe20008000f00 */
[----:B------:R-:W-:Y:S02]  /*86a0*/  IMAD.U32 R10, RZ, RZ, UR4 ;  /* 0x00000004ff0a7e24 */ /* 0x000fe4000f8e00ff */
[----:B------:R-:W-:Y:S07]  /*86b0*/  LEPC R20, `(.L_x_115) ;  /* 0x000000001014794e */ /* 0x000fee0000000000 */
[----:B-1--4-:R-:W-:Y:S05]  /*86c0*/  CALL.ABS.NOINC R2 ;  /* 0x0000000002007343 */ /* 0x012fea0003c00000 */
.L_x_115:
[----:B------:R-:W-:Y:S05]  /*86d0*/  BSYNC.RECONVERGENT B6 ;  /* 0x0000000000067941 */ /* 0x000fea0003800200 */
.L_x_114:
[----:B---3--:R-:W-:Y:S01]  /*86e0*/  F2FP.F16.E4M3.UNPACK_B R4, R149 ;  /* 0x00000095ff04723e */ /* 0x008fe200020006ff */
        /* <DEDUP_REMOVED lines=13> */
[----:B----4-:R-:W-:Y:S01]  /*87c0*/  F2FP.F16.E4M3.UNPACK_B R125, R159.H1 ;  /* 0x0000009fff7d723e */ /* 0x010fe200030006ff */
        /* <DEDUP_REMOVED lines=262> */
[----:B------:R-:W-:Y:S02]  /*9830*/  UIADD3 UR8, UP0, UPT, UR52, 0x680, URZ ;  /* 0x0000068034087890 */ /* 0x000fe4000ff1e0ff */
[----:B------:R-:W-:Y:S02]  /*9840*/  UIADD3 UR5, UPT, UPT, UR41, 0x80, URZ ;  /* 0x0000008029057890 */ /* 0x000fe4000fffe0ff */
[----:B------:R-:W-:Y:S01]  /*9850*/  MOV R188, UR10 ;  /* 0x0000000a00bc7c02 */ /* 0x000fe20008000f00 */
[----:B------:R-:W-:Y:S01]  /*9860*/  UIADD3.X UR9, UPT, UPT, URZ, UR53, URZ, UP0, !UPT ;  /* 0x00000035ff097290 */ /* 0x000fe200087fe4ff */
[----:B------:R-:W-:Y:S02]  /*9870*/  UMOV UR6, UR42 ;  /* 0x0000002a00067c82 */ /* 0x000fe40008000000 */
[----:B------:R-:W-:Y:S01]  /*9880*/  R2UR UR4, R188 ;  /* 0x00000000bc0472ca */ /* 0x000fe200000e0000 */
[----:B------:R-:W-:Y:S11]  /*9890*/  UMOV UR7, UR36 ;  /* 0x0000002400077c82 */ /* 0x000ff60008000000 */
[----:B------:R-:W-:Y:S01]  /*98a0*/  @!UPT UIADD3 URZ, UPT, UPT, URZ, URZ, URZ ;  /* 0x000000fffffff290 */ /* 0x000fe2000fffe0ff */
[----:B------:R2:W-:Y:S01]  /*98b0*/  UTMASTG.3D [UR4], [UR8] ;  /* 0x00000004080073b5 */ /* 0x0005e20008010000 */
[----:B------:R0:W-:Y:S01]  /*98c0*/  UTMACMDFLUSH ;  /* 0x00000000000079b7 */ /* 0x0001e20000000000 */
[----:B--2---:R-:W-:Y:S04]  /*98d0*/  DEPBAR.LE SB0, 0x1 ;  /* 0x000080400000791a */ /* 0x004fe80000000000 */
.L_x_117:
[----:B------:R-:W-:Y:S05]  /*98e0*/  BSYNC.RECONVERGENT B0 ;  /* 0x0000000000007941 */ /* 0x000fea0003800200 */
.L_x_116:
        /* <DEDUP_REMOVED lines=16> */
.L_x_121:
[----:B------:R-:W-:Y:S05]  /*99f0*/  BSYNC B0 ;  /* 0x0000000000007941 */ /* 0x000fea0003800000 */
.L_x_120:
        /* <DEDUP_REMOVED lines=20> */
.L_x_119:
[----:B------:R-:W-:Y:S05]  /*9b40*/  BSYNC B1 ;  /* 0x0000000000017941 */ /* 0x000fea0003800000 */
.L_x_118:
[----:B--2---:R-:W-:Y:S05]  /*9b50*/  VIADD R0, R80, 0xc0 ;  /* 0x000000c050007836 */ /* 0x004fea0000000000 */
        /* <DEDUP_REMOVED lines=20> */
.L_x_123:
[----:B------:R-:W-:Y:S01]  /*9ca0*/  ISETP.NE.AND P0, PT, R189, RZ, PT ;  /* 0x000000ffbd00720c */ /* 0x000fe20003f05270 */
[----:B------:R-:W-:Y:S05]  /*9cb0*/  WARPSYNC.ALL ;  /* 0x0000000000007948 */ /* 0x000fea0003800000 */
[----:B------:R-:W-:Y:S01]  /*9cc0*/  R2UR UR4, R80 ;  /* 0x00000000500472ca */ /* 0x000fe200000e0000 */
[----:B------:R-:W-:Y:S01]  /*9cd0*/  BSSY.RECONVERGENT B0, `(.L_x_124) ;  /* 0x000011d000007945 */ /* 0x000fe20003800200 */
[----:B---3--:R-:W-:Y:S02]  /*9ce0*/  F2FP.F16.E4M3.UNPACK_B R11, R149 ;  /* 0x00000095ff0b723e */ /* 0x008fe400020006ff */
[----:B------:R-:W-:Y:S02]  /*9cf0*/  F2FP.F16.E4M3.UNPACK_B R10, R150 ;  /* 0x00000096ff0a723e */ /* 0x000fe400020006ff */
[----:B------:R-:W-:Y:S01]  /*9d00*/  F2FP.F16.E4M3.UNPACK_B R9, R151 ;  /* 0x00000097ff09723e */ /* 0x000fe200020006ff */
[--C-:B------:R-:W-:Y:S01]  /*9d10*/  HADD2.F32 R83, -RZ, R11.reuse.H0_H0 ;  /* 0x2000000bff537230 */ /* 0x100fe20000004100 */
[----:B----4-:R-:W-:Y:S01]  /*9d20*/  F2FP.F16.E4M3.UNPACK_B R8, R152 ;  /* 0x00000098ff08723e */ /* 0x010fe200020006ff */
[----:B------:R-:W-:Y:S01]  /*9d30*/  HADD2.F32 R84, -RZ, R11.H1_H1 ;  /* 0x3000000bff547230 */ /* 0x000fe20000004100 */
[----:B------:R-:W-:Y:S01]  /*9d40*/  F2FP.F16.E4M3.UNPACK_B R7, R153 ;  /* 0x00000099ff07723e */ /* 0x000fe200020006ff */
[--C-:B------:R-:W-:Y:S01]  /*9d50*/  HADD2.F32 R87, -RZ, R10.reuse.H0_H0 ;  /* 0x2000000aff577230 */ /* 0x100fe20000004100 */
[----:B------:R-:W-:Y:S01]  /*9d60*/  F2FP.F16.E4M3.UNPACK_B R6, R154 ;  /* 0x0000009aff06723e */ /* 0x000fe200020006ff */
[----:B------:R-:W-:Y:S01]  /*9d70*/  HADD2.F32 R88, -RZ, R10.H1_H1 ;  /* 0x3000000aff587230 */ /* 0x000fe20000004100 */
[----:B------:R-:W-:Y:S01]  /*9d80*/  F2FP.F16.E4M3.UNPACK_B R5, R155 ;  /* 0x0000009bff05723e */ /* 0x000fe200020006ff */
[--C-:B------:R-:W-:Y:S01]  /*9d90*/  HADD2.F32 R91, -RZ, R9.reuse.H0_H0 ;  /* 0x20000009ff5b7230 */ /* 0x100fe20000004100 */
[----:B-1----:R-:W-:Y:S01]  /*9da0*/  F2FP.F16.E4M3.UNPACK_B R4, R156 ;  /* 0x0000009cff04723e */ /* 0x002fe200020006ff */
[----:B------:R-:W-:Y:S01]  /*9db0*/  HADD2.F32 R92, -RZ, R9.H1_H1 ;  /* 0x30000009ff5c7230 */ /* 0x000fe20000004100 */
[-C--:B------:R-:W-:Y:S01]  /*9dc0*/  F2FP.F16.E4M3.UNPACK_B R2, R148.reuse ;  /* 0x00000094ff02723e */ /* 0x080fe200020006ff */
[--C-:B------:R-:W-:Y:S01]  /*9dd0*/  HADD2.F32 R95, -RZ, R8.reuse.H0_H0 ;  /* 0x20000008ff5f7230 */ /* 0x100fe20000004100 */
[----:B------:R-:W-:Y:S01]  /*9de0*/  F2FP.F16.E4M3.UNPACK_B R148, R148.H1 ;  /* 0x00000094ff94723e */ /* 0x000fe200030006ff */
[----:B------:R-:W-:Y:S01]  /*9df0*/  HADD2.F32 R97, -RZ, R8.H1_H1 ;  /* 0x30000008ff617230 */ /* 0x000fe20000004100 */
[----:B------:R-:W-:Y:S01]  /*9e00*/  F2FP.F16.E4M3.UNPACK_B R149, R149.H1 ;  /* 0x00000095ff95723e */ /* 0x000fe200030006ff */
[--C-:B------:R-:W-:Y:S01]  /*9e10*/  HADD2.F32 R98, -RZ, R7.reuse.H0_H0 ;  /* 0x20000007ff627230 */ /* 0x100fe20000004100 */
[----:B------:R-:W-:Y:S01]  /*9e20*/  F2FP.F16.E4M3.UNPACK_B R150, R150.H1 ;  /* 0x00000096ff96723e */ /* 0x000fe200030006ff */
[----:B------:R-:W-:Y:S01]  /*9e30*/  HADD2.F32 R101, -RZ, R7.H1_H1 ;  /* 0x30000007ff657230 */ /* 0x000fe20000004100 */
[----:B------:R-:W-:Y:S01]  /*9e40*/  F2FP.F16.E4M3.UNPACK_B R151, R151.H1 ;  /* 0x00000097ff97723e */ /* 0x000fe200030006ff */
[--C-:B------:R-:W-:Y:S01]  /*9e50*/  HADD2.F32 R102, -RZ, R6.reuse.H0_H0 ;  /* 0x20000006ff667230 */ /* 0x100fe20000004100 */
[----:B------:R-:W-:Y:S01]  /*9e60*/  F2FP.F16.E4M3.UNPACK_B R138, R163 ;  /* 0x000000a3ff8a723e */ /* 0x000fe200020006ff */
[----:B------:R-:W-:Y:S01]  /*9e70*/  HADD2.F32 R105, -RZ, R6.H1_H1 ;  /* 0x30000006ff697230 */ /* 0x000fe20000004100 */
[----:B------:R-:W-:Y:S01]  /*9e80*/  R2UR UR5, R193 ;  /* 0x00000000c10572ca */ /* 0x000fe200000e0000 */
[--C-:B------:R-:W-:Y:S01]  /*9e90*/  HADD2.F32 R106, -RZ, R5.reuse.H0_H0 ;  /* 0x20000005ff6a7230 */ /* 0x100fe20000004100 */
[----:B------:R-:W-:Y:S01]  /*9ea0*/  F2FP.F16.E4M3.UNPACK_B R116, R157 ;  /* 0x0000009dff74723e */ /* 0x000fe200020006ff */
[----:B------:R-:W-:Y:S01]  /*9eb0*/  HADD2.F32 R109, -RZ, R5.H1_H1 ;  /* 0x30000005ff6d7230 */ /* 0x000fe20000004100 */
[----:B------:R-:W-:Y:S01]  /*9ec0*/  F2FP.F16.E4M3.UNPACK_B R120, R158 ;  /* 0x0000009eff78723e */ /* 0x000fe200020006ff */
[--C-:B------:R-:W-:Y:S01]  /*9ed0*/  HADD2.F32 R110, -RZ, R4.reuse.H0_H0 ;  /* 0x20000004ff6e7230 */ /* 0x100fe20000004100 */
[----:B------:R-:W-:Y:S01]  /*9ee0*/  F2FP.F16.E4M3.UNPACK_B R124, R159 ;  /* 0x0000009fff7c723e */ /* 0x000fe200020006ff */
[----:B------:R-:W-:Y:S01]  /*9ef0*/  HADD2.F32 R113, -RZ, R4.H1_H1 ;  /* 0x30000004ff717230 */ /* 0x000fe20000004100 */
[----:B------:R-:W-:Y:S01]  /*9f00*/  F2FP.F16.E4M3.UNPACK_B R128, R160 ;  /* 0x000000a0ff80723e */ /* 0x000fe200020006ff */
[----:B------:R-:W1:Y:S01]  /*9f10*/  LDTM.x64 R4, tmem[UR4+0xc0] ;  /* 0x0000c004000479ee */ /* 0x000e620008340000 */
[--C-:B------:R-:W-:Y:S01]  /*9f20*/  HADD2.F32 R0, -RZ, R2.reuse.H0_H0 ;  /* 0x20000002ff007230 */ /* 0x100fe20000004100 */
[----:B------:R-:W-:Y:S01]  /*9f30*/  NOP ;  /* 0x0000000000007918 */ /* 0x000fe20000000000 */
[----:B------:R-:W-:Y:S01]  /*9f40*/  HADD2.F32 R2, -RZ, R2.H1_H1 ;  /* 0x30000002ff027230 */ /* 0x000fe20000004100 */
[----:B------:R-:W-:Y:S01]  /*9f50*/  UIADD3 UR5, UPT, UPT, UR5, 0xd0, URZ ;  /* 0x000000d005057890 */ /* 0x000fe2000fffe0ff */
[--C-:B------:R-:W-:Y:S01]  /*9f60*/  HADD2.F32 R86, -RZ, R149.reuse.H1_H1 ;  /* 0x30000095ff567230 */ /* 0x100fe20000004100 */
[----:B------:R-:W-:Y:S01]  /*9f70*/  F2FP.F16.E4M3.UNPACK_B R132, R161 ;  /* 0x000000a1ff84723e */ /* 0x000fe200020006ff */
[--C-:B------:R-:W-:Y:S01]  /*9f80*/  HADD2.F32 R114, -RZ, R116.reuse.H0_H0 ;  /* 0x20000074ff727230 */ /* 0x100fe20000004100 */
[----:B------:R-:W-:Y:S01]  /*9f90*/  UPRMT UR5, UR37, 0x654, UR5 ;  /* 0x0000065425057896 */ /* 0x000fe20008000005 */
[----:B------:R-:W-:Y:S01]  /*9fa0*/  HADD2.F32 R117, -RZ, R116.H1_H1 ;  /* 0x30000074ff757230 */ /* 0x000fe20000004100 */
[----:B------:R-:W-:Y:S01]  /*9fb0*/  F2FP.F16.E4M3.UNPACK_B R136, R162 ;  /* 0x000000a2ff88723e */ /* 0x000fe200020006ff */
[--C-:B------:R-:W-:Y:S01]  /*9fc0*/  HADD2.F32 R118, -RZ, R120.reuse.H0_H0 ;  /* 0x20000078ff767230 */ /* 0x100fe20000004100 */
[----:B------:R-:W-:Y:S01]  /*9fd0*/  F2FP.F16.E4M3.UNPACK_B R152, R152.H1 ;  /* 0x00000098ff98723e */ /* 0x000fe200030006ff */
[----:B------:R-:W-:Y:S01]  /*9fe0*/  HADD2.F32 R121, -RZ, R120.H1_H1 ;  /* 0x30000078ff797230 */ /* 0x000fe20000004100 */
[----:B------:R-:W-:Y:S01]  /*9ff0*/  F2FP.F16.E4M3.UNPACK_B R153, R153.H1 ;  /* 0x00000099ff99723e */ /* 0x000fe200030006ff */
[--C-:B------:R-:W-:Y:S01]  /*a000*/  HADD2.F32 R122, -RZ, R124.reuse.H0_H0 ;  /* 0x2000007cff7a7230 */ /* 0x100fe20000004100 */
[----:B------:R-:W-:Y:S01]  /*a010*/  F2FP.F16.E4M3.UNPACK_B R154, R154.H1 ;  /* 0x0000009aff9a723e */ /* 0x000fe200030006ff */
[----:B-1----:R-:W-:Y:S01]  /*a020*/  SYNCS.ARRIVE.TRANS64.RED.A1T0 RZ, [UR5], RZ ;  /* 0x000000ffffff79a7 */ /* 0x002fe20008100405 */
[----:B------:R-:W-:Y:S01]  /*a030*/  HADD2.F32 R125, -RZ, R124.H1_H1 ;  /* 0x3000007cff7d7230 */ /* 0x000fe20000004100 */
[----:B------:R-:W-:Y:S01]  /*a040*/  F2FP.F16.E4M3.UNPACK_B R155, R155.H1 ;  /* 0x0000009bff9b723e */ /* 0x000fe200030006ff */
[--C-:B------:R-:W-:Y:S01]  /*a050*/  HADD2.F32 R126, -RZ, R128.reuse.H0_H0 ;  /* 0x20000080ff7e7230 */ /* 0x100fe20000004100 */
[----:B------:R-:W-:Y:S01]  /*a060*/  F2FP.F16.E4M3.UNPACK_B R156, R156.H1 ;  /* 0x0000009cff9c723e */ /* 0x000fe200030006ff */
[----:B------:R-:W-:Y:S01]  /*a070*/  HADD2.F32 R129, -RZ, R128.H1_H1 ;  /* 0x30000080ff817230 */ /* 0x000fe20000004100 */
[----:B------:R-:W-:Y:S01]  /*a080*/  F2FP.F16.E4M3.UNPACK_B R157, R157.H1 ;  /* 0x0000009dff9d723e */ /* 0x000fe200030006ff */
[C---:B------:R-:W-:Y:S01]  /*a090*/  FMUL R4, R78.reuse, R4 ;  /* 0x000000044e047220 */ /* 0x040fe20000400000 */
[C---:B------:R-:W-:Y:S01]  /*a0a0*/  FMUL R5, R78.reuse, R5 ;  /* 0x000000054e057220 */ /* 0x040fe20000400000 */
[----:B------:R-:W-:Y:S02]  /*a0b0*/  HADD2.F32 R3, -RZ, R148.H0_H0 ;  /* 0x20000094ff037230 */ /* 0x000fe40000004100 */
        /* <DEDUP_REMOVED lines=11> */
[----:B------:R-:W-:Y:S02]  /*a170*/  HADD2.F32 R130, -RZ, R132.H0_H0 ;  /* 0x20000084ff827230 */ /* 0x000fe40000004100 */
[C---:B------:R-:W-:Y:S01]  /*a180*/  FMUL R6, R78.reuse, R6 ;  /* 0x000000064e067220 */ /* 0x040fe20000400000 */
[----:B------:R-:W-:Y:S02]  /*a190*/  HADD2.F32 R82, -RZ, R148.H1_H1 ;  /* 0x30000094ff527230 */ /* 0x000fe40000004100 */
[C---:B------:R-:W-:Y:S01]  /*a1a0*/  FMUL R7, R78.reuse, R7 ;  /* 0x000000074e077220 */ /* 0x040fe20000400000 */
[----:B------:R-:W-:Y:S02]  /*a1b0*/  HADD2.F32 R85, -RZ, R149.H0_H0 ;  /* 0x20000095ff557230 */ /* 0x000fe40000004100 */
[C---:B------:R-:W-:Y:S01]  /*a1c0*/  FFMA R6, R81.reuse, R3, R6 ;  /* 0x0000000351067223 */ /* 0x040fe20000000006 */
[----:B------:R-:W-:Y:S02]  /*a1d0*/  HADD2.F32 R133, -RZ, R132.H1_H1 ;  /* 0x30000084ff857230 */ /* 0x000fe40000004100 */
[C---:B------:R-:W-:Y:S01]  /*a1e0*/  FFMA R7, R81.reuse, R82, R7 ;  /* 0x0000005251077223 */ /* 0x040fe20000000007 */
[C---:B------:R-:W-:Y:S01]  /*a1f0*/  FFMA R8, R81.reuse, R83, R8 ;  /* 0x0000005351087223 */ /* 0x040fe20000000008 */
[C---:B------:R-:W-:Y:S01]  /*a200*/  FFMA R9, R81.reuse, R84, R9 ;  /* 0x0000005451097223 */ /* 0x040fe20000000009 */
[--C-:B------:R-:W-:Y:S02]  /*a210*/  HADD2.F32 R82, -RZ, R138.reuse.H0_H0 ;  /* 0x2000008aff527230 */ /* 0x100fe40000004100 */
[C---:B------:R-:W-:Y:S01]  /*a220*/  FMUL R10, R78.reuse, R10 ;  /* 0x0000000a4e0a7220 */ /* 0x040fe20000400000 */
[----:B------:R-:W-:Y:S02]  /*a230*/  HADD2.F32 R83, -RZ, R138.H1_H1 ;  /* 0x3000008aff537230 */ /* 0x000fe40000004100 */
[C---:B------:R-:W-:Y:S01]  /*a240*/  FMUL R11, R78.reuse, R11 ;  /* 0x0000000b4e0b7220 */ /* 0x040fe20000400000 */
[----:B------:R-:W-:Y:S02]  /*a250*/  HADD2.F32 R89, -RZ, R150.H0_H0 ;  /* 0x20000096ff597230 */ /* 0x000fe40000004100 */
[C---:B------:R-:W-:Y:S01]  /*a260*/  FFMA R10, R81.reuse, R85, R10 ;  /* 0x00000055510a7223 */ /* 0x040fe2000000000a */
[--C-:B------:R-:W-:Y:S02]  /*a270*/  HADD2.F32 R134, -RZ, R136.reuse.H0_H0 ;  /* 0x20000088ff867230 */ /* 0x100fe40000004100 */
[C---:B------:R-:W-:Y:S01]  /*a280*/  FFMA R11, R81.reuse, R86, R11 ;  /* 0x00000056510b7223 */ /* 0x040fe2000000000b */
[C---:B------:R-:W-:Y:S01]  /*a290*/  FFMA R12, R81.reuse, R87, R12 ;  /* 0x00000057510c7223 */ /* 0x040fe2000000000c */
[----:B------:R-:W-:Y:S01]  /*a2a0*/  FFMA R13, R81, R88, R13 ;  /* 0x00000058510d7223 */ /* 0x000fe2000000000d */
[----:B------:R-:W-:Y:S01]  /*a2b0*/  F2FP.SATFINITE.E4M3.F32.PACK_AB_MERGE_C R86, R7, R6, RZ ;  /* 0x000000060756723e */ /* 0x000fe200048070ff */
[C---:B------:R-:W-:Y:S01]  /*a2c0*/  FMUL R7, R78.reuse, R24 ;  /* 0x000000184e077220 */ /* 0x040fe20000400000 */
[----:B------:R-:W-:Y:S01]  /*a2d0*/  F2FP.SATFINITE.E4M3.F32.PACK_AB_MERGE_C R138, R11, R10, RZ ;  /* 0x0000000a0b8a723e */ /* 0x000fe200048070ff */
[C---:B------:R-:W-:Y:S01]  /*a2e0*/  FMUL R10, R78.reuse, R25 ;  /* 0x000000194e0a7220 */ /* 0x040fe20000400000 */
[C---:B------:R-:W-:Y:S01]  /*a2f0*/  FMUL R25, R78.reuse, R32 ;  /* 0x000000204e197220 */ /* 0x040fe20000400000 */
[----:B------:R-:W-:Y:S02]  /*a300*/  HADD2.F32 R137, -RZ, R136.H1_H1 ;  /* 0x30000088ff897230 */ /* 0x000fe40000004100 */
[C---:B------:R-:W-:Y:S01]  /*a310*/  FMUL R14, R78.reuse, R14 ;  /* 0x0000000e4e0e7220 */ /* 0x040fe20000400000 */
[----:B------:R-:W-:Y:S02]  /*a320*/  HADD2.F32 R90, -RZ, R150.H1_H1 ;  /* 0x30000096ff5a7230 */ /* 0x000fe40000004100 */
[C---:B------:R-:W-:Y:S01]  /*a330*/  FMUL R15, R78.reuse, R15 ;  /* 0x0000000f4e0f7220 */ /* 0x040fe20000400000 */
[--C-:B------:R-:W-:Y:S02]  /*a340*/  HADD2.F32 R93, -RZ, R151.reuse.H0_H0 ;  /* 0x20000097ff5d7230 */ /* 0x100fe40000004100 */
[C---:B------:R-:W-:Y:S01]  /*a350*/  FFMA R14, R81.reuse, R89, R14 ;  /* 0x00000059510e7223 */ /* 0x040fe2000000000e */
[----:B------:R-:W-:Y:S02]  /*a360*/  HADD2.F32 R94, -RZ, R151.H1_H1 ;  /* 0x30000097ff5e7230 */ /* 0x000fe40000004100 */
[C---:B------:R-:W-:Y:S01]  /*a370*/  FFMA R15, R81.reuse, R90, R15 ;  /* 0x0000005a510f7223 */ /* 0x040fe2000000000f */
[C---:B------:R-:W-:Y:S01]  /*a380*/  FFMA R16, R81.reuse, R91, R16 ;  /* 0x0000005b51107223 */ /* 0x040fe20000000010 */
[----:B------:R-:W-:Y:S01]  /*a390*/  FFMA R17, R81, R92, R17 ;  /* 0x0000005c51117223 */ /* 0x000fe20000000011 */
[C---:B------:R-:W-:Y:S01]  /*a3a0*/  FMUL R18, R78.reuse, R18 ;  /* 0x000000124e127220 */ /* 0x040fe20000400000 */
[C---:B------:R-:W-:Y:S01]  /*a3b0*/  FMUL R19, R78.reuse, R19 ;  /* 0x000000134e137220 */ /* 0x040fe20000400000 */
[--C-:B------:R-:W-:Y:S01]  /*a3c0*/  HADD2.F32 R96, -RZ, R152.reuse.H0_H0 ;  /* 0x20000098ff607230 */ /* 0x100fe20000004100 */
[----:B------:R-:W-:Y:S01]  /*a3d0*/  F2FP.SATFINITE.E4M3.F32.PACK_AB_MERGE_C R14, R15, R14, RZ ;  /* 0x0000000e0f0e723e */ /* 0x000fe200048070ff */
[C---:B------:R-:W-:Y:S01]  /*a3e0*/  FFMA R18, R81.reuse, R93, R18 ;  /* 0x0000005d51127223 */ /* 0x040fe20000000012 */
[C---:B------:R-:W-:Y:S01]  /*a3f0*/  FFMA R19, R81.reuse, R94, R19 ;  /* 0x0000005e51137223 */ /* 0x040fe20000000013 */
[C---:B------:R-:W-:Y:S01]  /*a400*/  FFMA R0, R81.reuse, R95, R0 ;  /* 0x0000005f51007223 */ /* 0x040fe20000000000 */
[----:B------:R-:W-:Y:S01]  /*a410*/  FFMA R2, R81, R97, R2 ;  /* 0x0000006151027223 */ /* 0x000fe20000000002 */
[----:B------:R-:W-:Y:S02]  /*a420*/  HADD2.F32 R99, -RZ, R152.H1_H1 ;  /* 0x30000098ff637230 */ /* 0x000fe40000004100 */
[C---:B------:R-:W-:Y:S01]  /*a430*/  FMUL R3, R78.reuse, R22 ;  /* 0x000000164e037220 */ /* 0x040fe20000400000 */
[----:B------:R-:W-:Y:S01]  /*a440*/  F2FP.SATFINITE.E4M3.F32.PACK_AB_MERGE_C R18, R19, R18, RZ ;  /* 0x000000121312723e */ /* 0x000fe200048070ff */
[C---:B------:R-:W-:Y:S01]  /*a450*/  FMUL R22, R78.reuse, R29 ;  /* 0x0000001d4e167220 */ /* 0x040fe20000400000 */
[C---:B------:R-:W-:Y:S01]  /*a460*/  FMUL R29, R78.reuse, R36 ;  /* 0x000000244e1d7220 */ /* 0x040fe20000400000 */
[C---:B------:R-:W-:Y:S01]  /*a470*/  FFMA R3, R81.reuse, R96, R3 ;  /* 0x0000006051037223 */ /* 0x040fe20000000003 */
[C---:B------:R-:W-:Y:S01]  /*a480*/  FMUL R6, R78.reuse, R23 ;  /* 0x000000174e067220 */ /* 0x040fe20000400000 */
[--C-:B------:R-:W-:Y:S02]  /*a490*/  HADD2.F32 R100, -RZ, R153.reuse.H0_H0 ;  /* 0x20000099ff647230 */ /* 0x100fe40000004100 */
[C---:B------:R-:W-:Y:S01]  /*a4a0*/  FMUL R11, R78.reuse, R26 ;  /* 0x0000001a4e0b7220 */ /* 0x040fe20000400000 */
[----:B------:R-:W-:Y:S02]  /*a4b0*/  HADD2.F32 R103, -RZ, R153.H1_H1 ;  /* 0x30000099ff677230 */ /* 0x000fe40000004100 */
[C---:B------:R-:W-:Y:S01]  /*a4c0*/  FFMA R6, R81.reuse, R99, R6 ;  /* 0x0000006351067223 */ /* 0x040fe20000000006 */
[C---:B------:R-:W-:Y:S01]  /*a4d0*/  FFMA R7, R81.reuse, R98, R7 ;  /* 0x0000006251077223 */ /* 0x040fe20000000007 */
[C---:B------:R-:W-:Y:S01]  /*a4e0*/  FFMA R10, R81.reuse, R101, R10 ;  /* 0x00000065510a7223 */ /* 0x040fe2000000000a */
[C---:B------:R-:W-:Y:S01]  /*a4f0*/  FFMA R11, R81.reuse, R100, R11 ;  /* 0x00000064510b7223 */ /* 0x040fe2000000000b */
[----:B------:R-:W-:Y:S01]  /*a500*/  FMUL R26, R78, R33 ;  /* 0x000000214e1a7220 */ /* 0x000fe20000400000 */
[----:B------:R-:W-:Y:S01]  /*a510*/  F2FP.SATFINITE.E4M3.F32.PACK_AB_MERGE_C R3, R6, R3, RZ ;  /* 0x000000030603723e */ /* 0x000fe200048070ff */
[C---:B------:R-:W-:Y:S01]  /*a520*/  FMUL R33, R78.reuse, R40 ;  /* 0x000000284e217220 */ /* 0x040fe20000400000 */
        /* <DEDUP_REMOVED lines=8> */
[C---:B------:R-:W-:Y:S01]  /*a5b0*/  FMUL R30, R78.reuse, R37 ;  /* 0x000000254e1e7220 */ /* 0x040fe20000400000 */
[C---:B------:R-:W-:Y:S01]  /*a5c0*/  FMUL R37, R78.reuse, R44 ;  /* 0x0000002c4e257220 */ /* 0x040fe20000400000 */
[C---:B------:R-:W-:Y:S01]  /*a5d0*/  FMUL R24, R78.reuse, R31 ;  /* 0x0000001f4e187220 */ /* 0x040fe20000400000 */
[----:B------:R-:W-:Y:S01]  /*a5e0*/  F2FP.F16.E4M3.UNPACK_B R158, R158.H1 ;  /* 0x0000009eff9e723e */ /* 0x000fe200030006ff */
[--C-:B------:R-:W-:Y:S02]  /*a5f0*/  HADD2.F32 R108, -RZ, R155.reuse.H0_H0 ;  /* 0x2000009bff6c7230 */ /* 0x100fe40000004100 */
[----:B------:R-:W-:Y:S01]  /*a600*/  FMUL R27, R78, R34 ;  /* 0x000000224e1b7220 */ /* 0x000fe20000400000 */
[----:B------:R-:W-:Y:S02]  /*a610*/  HADD2.F32 R111, -RZ, R155.H1_H1 ;  /* 0x3000009bff6f7230 */ /* 0x000fe40000004100 */
[C---:B------:R-:W-:Y:S01]  /*a620*/  FFMA R24, R81.reuse, R107, R24 ;  /* 0x0000006b51187223 */ /* 0x040fe20000000018 */
[----:B------:R-:W-:Y:S01]  /*a630*/  F2FP.F16.E4M3.UNPACK_B R159, R159.H1 ;  /* 0x0000009fff9f723e */ /* 0x000fe200030006ff */
[C---:B------:R-:W-:Y:S01]  /*a640*/  FFMA R25, R81.reuse, R106, R25 ;  /* 0x0000006a51197223 */ /* 0x040fe20000000019 */
[C---:B------:R-:W-:Y:S01]  /*a650*/  FFMA R26, R81.reuse, R109, R26 ;  /* 0x0000006d511a7223 */ /* 0x040fe2000000001a */
[----:B------:R-:W-:Y:S01]  /*a660*/  F2FP.F16.E4M3.UNPACK_B R160, R160.H1 ;  /* 0x000000a0ffa0723e */ /* 0x000fe200030006ff */
[C---:B------:R-:W-:Y:S01]  /*a670*/  FFMA R27, R81.reuse, R108, R27 ;  /* 0x0000006c511b7223 */ /* 0x040fe2000000001b */
[----:B------:R-:W-:Y:S01]  /*a680*/  F2FP.SATFINITE.E4M3.F32.PACK_AB_MERGE_C R6, R24, R23, RZ ;  /* 0x000000171806723e */ /* 0x000fe200048070ff */
[C---:B------:R-:W-:Y:S01]  /*a690*/  FMUL R34, R78.reuse, R41 ;  /* 0x000000294e227220 */ /* 0x040fe20000400000 */
[C---:B------:R-:W-:Y:S01]  /*a6a0*/  FMUL R41, R78.reuse, R48 ;  /* 0x000000304e297220 */ /* 0x040fe20000400000 */
[----:B------:R-:W-:Y:S01]  /*a6b0*/  FMUL R28, R78, R35 ;  /* 0x000000234e1c7220 */ /* 0x000fe20000400000 */
[----:B------:R-:W-:Y:S01]  /*a6c0*/  F2FP.F16.E4M3.UNPACK_B R161, R161.H1 ;  /* 0x000000a1ffa1723e */ /* 0x000fe200030006ff */
[--C-:B------:R-:W-:Y:S01]  /*a6d0*/  HADD2.F32 R112, -RZ, R156.reuse.H0_H0 ;  /* 0x2000009cff707230 */ /* 0x100fe20000004100 */
[----:B------:R-:W-:Y:S01]  /*a6e0*/  F2FP.SATFINITE.E4M3.F32.PACK_AB_MERGE_C R6, R22, R21, R6 ;  /* 0x000000151606723e */ /* 0x000fe20004807006 */
[C---:B------:R-:W-:Y:S01]  /*a6f0*/  FFMA R28, R81.reuse, R111, R28 ;  /* 0x0000006f511c7223 */ /* 0x040fe2000000001c */
[C---:B------:R-:W-:Y:S01]  /*a700*/  FFMA R29, R81.reuse, R110, R29 ;  /* 0x0000006e511d7223 */ /* 0x040fe2000000001d */
[C---:B------:R-:W-:Y:S01]  /*a710*/  FFMA R30, R81.reuse, R113, R30 ;  /* 0x00000071511e7223 */ /* 0x040fe2000000001e */
[----:B------:R-:W-:Y:S02]  /*a720*/  HADD2.F32 R115, -RZ, R156.H1_H1 ;  /* 0x3000009cff737230 */ /* 0x000fe40000004100 */
[C---:B------:R-:W-:Y:S01]  /*a730*/  FMUL R31, R78.reuse, R38 ;  /* 0x000000264e1f7220 */ /* 0x040fe20000400000 */
[----:B------:R-:W-:Y:S01]  /*a740*/  F2FP.F16.E4M3.UNPACK_B R162, R162.H1 ;  /* 0x000000a2ffa2723e */ /* 0x000fe200030006ff */
[C---:B------:R-:W-:Y:S01]  /*a750*/  FMUL R38, R78.reuse, R45 ;  /* 0x0000002d4e267220 */ /* 0x040fe20000400000 */
[C---:B------:R-:W-:Y:S01]  /*a760*/  FMUL R45, R78.reuse, R52 ;  /* 0x000000344e2d7220 */ /* 0x040fe20000400000 */
[----:B------:R-:W-:Y:S01]  /*a770*/  F2FP.F16.E4M3.UNPACK_B R163, R163.H1 ;  /* 0x000000a3ffa3723e */ /* 0x000fe200030006ff */
[----:B------:R-:W-:Y:S01]  /*a780*/  FFMA R31, R81, R112, R31 ;  /* 0x00000070511f7223 */ /* 0x000fe2000000001f */
[----:B------:R-:W-:Y:S01]  /*a790*/  FMUL R52, R78, R59 ;  /* 0x0000003b4e347220 */ /* 0x000fe20000400000 */
[----:B------:R-:W-:Y:S01]  /*a7a0*/  IADD3 R76, PT, PT, R76, 0x1, RZ ;  /* 0x000000014c4c7810 */ /* 0x000fe20007ffe0ff */
[C---:B------:R-:W-:Y:S01]  /*a7b0*/  FMUL R59, R78.reuse, R66 ;  /* 0x000000424e3b7220 */ /* 0x040fe20000400000 */
[----:B------:R-:W-:Y:S01]  /*a7c0*/  F2FP.SATFINITE.E4M3.F32.PACK_AB_MERGE_C R66, R13, R12, R14 ;  /* 0x0000000c0d42723e */ /* 0x000fe2000480700e */
[C---:B------:R-:W-:Y:S01]  /*a7d0*/  FMUL R32, R78.reuse, R39 ;  /* 0x000000274e207220 */ /* 0x040fe20000400000 */
[--C-:B------:R-:W-:Y:S02]  /*a7e0*/  HADD2.F32 R116, -RZ, R157.reuse.H0_H0 ;  /* 0x2000009dff747230 */ /* 0x100fe40000004100 */
[C---:B------:R-:W-:Y:S01]  /*a7f0*/  FMUL R35, R78.reuse, R42 ;  /* 0x0000002a4e237220 */ /* 0x040fe20000400000 */
[----:B------:R-:W-:Y:S02]  /*a800*/  HADD2.F32 R119, -RZ, R157.H1_H1 ;  /* 0x3000009dff777230 */ /* 0x000fe40000004100 */
[C---:B------:R-:W-:Y:S01]  /*a810*/  FFMA R32, R81.reuse, R115, R32 ;  /* 0x0000007351207223 */ /* 0x040fe20000000020 */
[----:B------:R-:W-:Y:S01]  /*a820*/  FMUL R36, R78, R43 ;  /* 0x0000002b4e247220 */ /* 0x000fe20000400000 */
[C---:B------:R-:W-:Y:S01]  /*a830*/  FFMA R33, R81.reuse, R114, R33 ;  /* 0x0000007251217223 */ /* 0x040fe20000000021 */
[C---:B------:R-:W-:Y:S01]  /*a840*/  FFMA R34, R81.reuse, R117, R34 ;  /* 0x0000007551227223 */ /* 0x040fe20000000022 */
[--C-:B------:R-:W-:Y:S01]  /*a850*/  HADD2.F32 R120, -RZ, R158.reuse.H0_H0 ;  /* 0x2000009eff787230 */ /* 0x100fe20000004100 */
[----:B------:R-:W-:Y:S01]  /*a860*/  F2FP.SATFINITE.E4M3.F32.PACK_AB_MERGE_C R32, R32, R31, RZ ;  /* 0x0000001f2020723e */ /* 0x000fe200048070ff */
[C---:B------:R-:W-:Y:S01]  /*a870*/  FFMA R35, R81.reuse, R116, R35 ;  /* 0x0000007451237223 */ /* 0x040fe20000000023 */
[----:B------:R-:W-:Y:S02]  /*a880*/  HADD2.F32 R123, -RZ, R158.H1_H1 ;  /* 0x3000009eff7b7230 */ /* 0x000fe40000004100 */
[----:B------:R-:W-:Y:S01]  /*a890*/  FMUL R39, R78, R46 ;  /* 0x0000002e4e277220 */ /* 0x000fe20000400000 */
[----:B------:R-:W-:Y:S01]  /*a8a0*/  F2FP.SATFINITE.E4M3.F32.PACK_AB_MERGE_C R32, R30, R29, R32 ;  /* 0x0000001d1e20723e */ /* 0x000fe20004807020 */
[C---:B------:R-:W-:Y:S01]  /*a8b0*/  FFMA R36, R81.reuse, R119, R36 ;  /* 0x0000007751247223 */ /* 0x040fe20000000024 */
[C---:B------:R-:W-:Y:S01]  /*a8c0*/  FMUL R40, R78.reuse, R47 ;  /* 0x0000002f4e287220 */ /* 0x040fe20000400000 */
[C---:B------:R-:W-:Y:S01]  /*a8d0*/  FFMA R37, R81.reuse, R118, R37 ;  /* 0x0000007651257223 */ /* 0x040fe20000000025 */
[C---:B------:R-:W-:Y:S01]  /*a8e0*/  FFMA R38, R81.reuse, R121, R38 ;  /* 0x0000007951267223 */ /* 0x040fe20000000026 */
[C---:B------:R-:W-:Y:S01]  /*a8f0*/  FMUL R42, R78.reuse, R49 ;  /* 0x000000314e2a7220 */ /* 0x040fe20000400000 */
        /* <DEDUP_REMOVED lines=8> */
[C---:B------:R-:W-:Y:S01]  /*a980*/  FMUL R57, R78.reuse, R64 ;  /* 0x000000404e397220 */ /* 0x040fe20000400000 */
[----:B------:R-:W-:Y:S01]  /*a990*/  FFMA R42, R81, R125, R42 ;  /* 0x0000007d512a7223 */ /* 0x000fe2000000002a */
[C---:B------:R-:W-:Y:S01]  /*a9a0*/  FMUL R46, R78.reuse, R53 ;  /* 0x000000354e2e7220 */ /* 0x040fe20000400000 */
[--C-:B------:R-:W-:Y:S01]  /*a9b0*/  HADD2.F32 R128, -RZ, R160.reuse.H0_H0 ;  /* 0x200000a0ff807230 */ /* 0x100fe20000004100 */
[----:B------:R-:W-:Y:S01]  /*a9c0*/  F2FP.SATFINITE.E4M3.F32.PACK_AB_MERGE_C R64, R5, R4, R86 ;  /* 0x000000040540723e */ /* 0x000fe20004807056 */
[C---:B------:R-:W-:Y:S01]  /*a9d0*/  FMUL R51, R78.reuse, R58 ;  /* 0x0000003a4e337220 */ /* 0x040fe20000400000 */
[C---:B------:R-:W-:Y:S01]  /*a9e0*/  FMUL R53, R78.reuse, R60 ;  /* 0x0000003c4e357220 */ /* 0x040fe20000400000 */
[C---:B------:R-:W-:Y:S01]  /*a9f0*/  FFMA R43, R81.reuse, R124, R43 ;  /* 0x0000007c512b7223 */ /* 0x040fe2000000002b */
[----:B------:R-:W-:Y:S02]  /*aa00*/  HADD2.F32 R131, -RZ, R160.H1_H1 ;  /* 0x300000a0ff837230 */ /* 0x000fe40000004100 */
[C---:B------:R-:W-:Y:S01]  /*aa10*/  FMUL R47, R78.reuse, R54 ;  /* 0x000000364e2f7220 */ /* 0x040fe20000400000 */
[C---:B------:R-:W-:Y:S01]  /*aa20*/  FMUL R58, R78.reuse, R65 ;  /* 0x000000414e3a7220 */ /* 0x040fe20000400000 */
[----:B------:R-:W-:Y:S01]  /*aa30*/  FMUL R60, R78, R67 ;  /* 0x000000434e3c7220 */ /* 0x000fe20000400000 */
[----:B------:R-:W-:Y:S01]  /*aa40*/  F2FP.SATFINITE.E4M3.F32.PACK_AB_MERGE_C R5, R20, R11, RZ ;  /* 0x0000000b1405723e */ /* 0x000fe200048070ff */
[----:B------:R-:W-:Y:S01]  /*aa50*/  FFMA R44, R81, R127, R44 ;  /* 0x0000007f512c7223 */ /* 0x000fe2000000002c */
[C---:B------:R-:W-:Y:S01]  /*aa60*/  FMUL R48, R78.reuse, R55 ;  /* 0x000000374e307220 */ /* 0x040fe20000400000 */
[----:B------:R-:W-:Y:S01]  /*aa70*/  F2FP.SATFINITE.E4M3.F32.PACK_AB_MERGE_C R65, R9, R8, R138 ;  /* 0x000000080941723e */ /* 0x000fe2000480708a */
[----:B------:R-:W-:Y:S01]  /*aa80*/  FFMA R45, R81, R126, R45 ;  /* 0x0000007e512d7223 */ /* 0x000fe2000000002d */
[----:B------:R-:W-:Y:S01]  /*aa90*/  F2FP.SATFINITE.E4M3.F32.PACK_AB_MERGE_C R67, R17, R16, R18 ;  /* 0x000000101143723e */ /* 0x000fe20004807012 */
[----:B------:R-:W-:Y:S01]  /*aaa0*/  FMUL R49, R78, R56 ;  /* 0x000000384e317220 */ /* 0x000fe20000400000 */
[C---:B------:R-:W-:Y:S01]  /*aab0*/  FFMA R46, R81.reuse, R129, R46 ;  /* 0x00000081512e7223 */ /* 0x040fe2000000002e */
[--C-:B------:R-:W-:Y:S02]  /*aac0*/  HADD2.F32 R132, -RZ, R161.reuse.H0_H0 ;  /* 0x200000a1ff847230 */ /* 0x100fe40000004100 */
[C---:B------:R-:W-:Y:S01]  /*aad0*/  FFMA R47, R81.reuse, R128, R47 ;  /* 0x00000080512f7223 */ /* 0x040fe2000000002f */
[----:B------:R1:W-:Y:S01]  /*aae0*/  STS.128 [R172+UR49+0xa200], R64 ;  /* 0x00a20040ac007988 */ /* 0x0003e20008000c31 */
[----:B------:R-:W-:Y:S01]  /*aaf0*/  HADD2.F32 R135, -RZ, R161.H1_H1 ;  /* 0x300000a1ff877230 */ /* 0x000fe20000004100 */
[----:B------:R-:W-:Y:S01]  /*ab00*/  F2FP.SATFINITE.E4M3.F32.PACK_AB_MERGE_C R5, R10, R7, R5 ;  /* 0x000000070a05723e */ /* 0x000fe20004807005 */
[C---:B------:R-:W-:Y:S01]  /*ab10*/  FFMA R48, R81.reuse, R131, R48 ;  /* 0x0000008351307223 */ /* 0x040fe20000000030 */
[----:B------:R-:W-:Y:S01]  /*ab20*/  F2FP.SATFINITE.E4M3.F32.PACK_AB_MERGE_C R7, R28, R27, RZ ;  /* 0x0000001b1c07723e */ /* 0x000fe200048070ff */
        /* <DEDUP_REMOVED lines=8> */
[----:B------:R-:W-:Y:S01]  /*abb0*/  FMUL R56, R78, R63 ;  /* 0x0000003f4e387220 */ /* 0x000fe20000400000 */
[----:B------:R-:W-:Y:S01]  /*abc0*/  F2FP.SATFINITE.E4M3.F32.PACK_AB_MERGE_C R4, R2, R0, R3 ;  /* 0x000000000204723e */ /* 0x000fe20004807003 */
[C---:B------:R-:W-:Y:S01]  /*abd0*/  FFMA R53, R81.reuse, R134, R53 ;  /* 0x0000008651357223 */ /* 0x040fe20000000035 */
[----:B------:R-:W-:Y:S01]  /*abe0*/  F2FP.SATFINITE.E4M3.F32.PACK_AB_MERGE_C R7, R26, R25, R7 ;  /* 0x000000191a07723e */ /* 0x000fe20004807007 */
[C---:B------:R-:W-:Y:S01]  /*abf0*/  FFMA R54, R81.reuse, R137, R54 ;  /* 0x0000008951367223 */ /* 0x040fe20000000036 */
[--C-:B------:R-:W-:Y:S02]  /*ac00*/  HADD2.F32 R84, -RZ, R163.reuse.H0_H0 ;  /* 0x200000a3ff547230 */ /* 0x100fe40000004100 */
[C---:B------:R-:W-:Y:S01]  /*ac10*/  FFMA R55, R81.reuse, R136, R55 ;  /* 0x0000008851377223 */ /* 0x040fe20000000037 */
[----:B------:R-:W-:Y:S01]  /*ac20*/  HADD2.F32 R85, -RZ, R163.H1_H1 ;  /* 0x300000a3ff557230 */ /* 0x000fe20000004100 */
[----:B------:R1:W-:Y:S01]  /*ac30*/  STS.128 [R192+0xa010], R4 ;  /* 0x00a01004c0007388 */ /* 0x0003e20000000c00 */
[----:B------:R-:W-:Y:S01]  /*ac40*/  F2FP.SATFINITE.E4M3.F32.PACK_AB_MERGE_C R35, R36, R35, RZ ;  /* 0x000000232423723e */ /* 0x000fe200048070ff */
[C---:B------:R-:W-:Y:S01]  /*ac50*/  FFMA R56, R81.reuse, R139, R56 ;  /* 0x0000008b51387223 */ /* 0x040fe20000000038 */
[----:B------:R-:W-:Y:S01]  /*ac60*/  F2FP.SATFINITE.E4M3.F32.PACK_AB_MERGE_C R39, R40, R39, RZ ;  /* 0x000000272827723e */ /* 0x000fe200048070ff */
[C---:B------:R-:W-:Y:S01]  /*ac70*/  FFMA R57, R81.reuse, R82, R57 ;  /* 0x0000005251397223 */ /* 0x040fe20000000039 */
[----:B------:R-:W-:Y:S01]  /*ac80*/  F2FP.SATFINITE.E4M3.F32.PACK_AB_MERGE_C R43, R44, R43, RZ ;  /* 0x0000002b2c2b723e */ /* 0x000fe200048070ff */
[C---:B------:R-:W-:Y:S01]  /*ac90*/  FFMA R58, R81.reuse, R83, R58 ;  /* 0x00000053513a7223 */ /* 0x040fe2000000003a */
[C---:B------:R-:W-:Y:S01]  /*aca0*/  FFMA R59, R81.reuse, R84, R59 ;  /* 0x00000054513b7223 */ /* 0x040fe2000000003b */
[----:B------:R-:W-:Y:S01]  /*acb0*/  F2FP.SATFINITE.E4M3.F32.PACK_AB_MERGE_C R33, R34, R33, R35 ;  /* 0x000000212221723e */ /* 0x000fe20004807023 */
        /* <DEDUP_REMOVED lines=11> */
[----:B------:R-:W-:Y:S05]  /*ad70*/  F2FP.SATFINITE.E4M3.F32.PACK_AB_MERGE_C R51, R58, R57, R59 ;  /* 0x000000393a33723e */ /* 0x000fea000480703b */
        /* <DEDUP_REMOVED lines=18> */
.L_x_125:
[----:B------:R-:W-:Y:S05]  /*aea0*/  BSYNC.RECONVERGENT B0 ;  /* 0x0000000000007941 */ /* 0x000fea0003800200 */
.L_x_124:
[----:B------:R-:W-:Y:S01]  /*aeb0*/  BAR.SYNC.DEFER_BLOCKING 0x1, 0x80 ;  /* 0x0042000000007b1d */ /* 0x000fe20000010000 */
[----:B------:R-:W-:Y:S01]  /*aec0*/  ISETP.NE.AND P2, PT, R190, RZ, PT ;  /* 0x000000ffbe00720c */ /* 0x000fe20003f45270 */
[----:B------:R-:W-:Y:S01]  /*aed0*/  IMAD.IADD R20, R75, 0x1, R147 ;  /* 0x000000014b147824 */ /* 0x000fe200078e0293 */
[----:B------:R-:W-:Y:S01]  /*aee0*/  ISETP.NE.AND P0, PT, R191, 0x2, PT ;  /* 0x00000002bf00780c */ /* 0x000fe20003f05270 */
[----:B------:R-:W-:Y:S01]  /*aef0*/  IMAD.IADD R21, R77, 0x1, R170 ;  /* 0x000000014d157824 */ /* 0x000fe200078e02aa */
[----:B------:R-:W-:Y:S02]  /*af00*/  ISETP.NE.AND P1, PT, R76, 0x2, PT ;  /* 0x000000024c00780c */ /* 0x000fe40003f25270 */
[----:B------:R-:W-:Y:S02]  /*af10*/  SEL R3, RZ, 0x1, P0 ;  /* 0x00000001ff037807 */ /* 0x000fe40000000000 */
[----:B------:R-:W-:Y:S02]  /*af20*/  SEL R0, RZ, 0x1, P1 ;  /* 0x00000001ff007807 */ /* 0x000fe40000800000 */
[----:B------:R-:W-:Y:S02]  /*af30*/  LOP3.LUT R182, R182, R3, RZ, 0x3c, !PT ;  /* 0x00000003b6b67212 */ /* 0x000fe400078e3cff */
[----:B------:R-:W-:Y:S02]  /*af40*/  LOP3.LUT R183, R183, R0, RZ, 0x3c, !PT ;  /* 0x00000000b7b77212 */ /* 0x000fe400078e3cff */
[----:B------:R-:W-:Y:S02]  /*af50*/  @P2 R2UR UR36, R179 ;  /* 0x00000000b32422ca */ /* 0x000fe400000e0000 */
[----:B------:R-:W-:Y:S02]  /*af60*/  SEL R191, R191, RZ, P0 ;  /* 0x000000ffbfbf7207 */ /* 0x000fe40000000000 */
[----:B------:R-:W-:Y:S01]  /*af70*/  SEL R76, R76, RZ, P1 ;  /* 0x000000ff4c4c7207 */ /* 0x000fe20000800000 */
[----:B------:R-:W-:Y:S10]  /*af80*/  @P2 BRA `(.L_x_126) ;  /* 0xffffff9800d82947 */ /* 0x000ff4000383ffff */
[----:B------:R-:W-:Y:S05]  /*af90*/  EXIT ;  /* 0x000000000000794d */ /* 0x000fea0003800000 */
.L_x_19:
[----:B--2---:R2:W1:Y:S02]  /*afa0*/  SYNCS.PHASECHK.TRANS64.TRYWAIT P0, [R3+URZ+0xf0], R2 ;  /* 0x0000f002030075a7 */ /* 0x00446400080011ff */
[----:B-1----:R-:W-:Y:S05]  /*afb0*/  @!P0 NANOSLEEP.SYNCS 0x989680 ;  /* 0x009896800000895d */ /* 0x002fea0003900000 */
[----:B------:R-:W1:Y:S02]  /*afc0*/  @!P0 SYNCS.PHASECHK.TRANS64 P0, [R3+URZ+0xf0], R2 ;  /* 0x0000f002030085a7 */ /* 0x000e6400080010ff */
[----:B-1----:R-:W-:Y:S05]  /*afd0*/  @!P0 BRA `(.L_x_19) ;  /* 0xfffffffc00f08947 */ /* 0x002fea000383ffff */
[----:B------:R-:W-:Y:S05]  /*afe0*/  BRA `(.L_x_127) ;  /* 0xffffff6400747947 */ /* 0x000fea000383ffff */
.L_x_22:
[----:B-1----:R-:W-:-:S07]  /*aff0*/  MOV R2, UR33 ;  /* 0x0000002100027c02 */ /* 0x002fce0008000f00 */
.L_x_128:
[----:B-1----:R1:W2:Y:S02]  /*b000*/  SYNCS.PHASECHK.TRANS64.TRYWAIT P0, [R2+URZ+0x28], R5 ;  /* 0x00002805020075a7 */ /* 0x0022a400080011ff */
[----:B--2---:R-:W-:Y:S05]  /*b010*/  @!P0 NANOSLEEP.SYNCS 0x989680 ;  /* 0x009896800000895d */ /* 0x004fea0003900000 */
[----:B------:R-:W2:Y:S02]  /*b020*/  @!P0 SYNCS.PHASECHK.TRANS64 P0, [R2+URZ+0x28], R5 ;  /* 0x00002805020085a7 */ /* 0x000ea400080010ff */
[----:B--2---:R-:W-:Y:S05]  /*b030*/  @!P0 BRA `(.L_x_128) ;  /* 0xfffffffc00f08947 */ /* 0x004fea000383ffff */
[----:B------:R-:W-:Y:S05]  /*b040*/  BRA `(.L_x_21) ;  /* 0xffffff6400c47947 */ /* 0x000fea000383ffff */
.L_x_28:
[----:B-1----:R-:W-:-:S07]  /*b050*/  MOV R2, UR17 ;  /* 0x0000001100027c02 */ /* 0x002fce0008000f00 */
.L_x_129:
[----:B-1----:R1:W2:Y:S02]  /*b060*/  SYNCS.PHASECHK.TRANS64.TRYWAIT P0, [R2+URZ+0x28], R5 ;  /* 0x00002805020075a7 */ /* 0x0022a400080011ff */
[----:B--2---:R-:W-:Y:S05]  /*b070*/  @!P0 NANOSLEEP.SYNCS 0x989680 ;  /* 0x009896800000895d */ /* 0x004fea0003900000 */
[----:B------:R-:W2:Y:S02]  /*b080*/  @!P0 SYNCS.PHASECHK.TRANS64 P0, [R2+URZ+0x28], R5 ;  /* 0x00002805020085a7 */ /* 0x000ea400080010ff */
[----:B--2---:R-:W-:Y:S05]  /*b090*/  @!P0 BRA `(.L_x_129) ;  /* 0xfffffffc00f08947 */ /* 0x004fea000383ffff */
[----:B------:R-:W-:Y:S05]  /*b0a0*/  BRA `(.L_x_27) ;  /* 0xffffff68006c7947 */ /* 0x000fea000383ffff */
.L_x_32:
[----:B-1----:R1:W2:Y:S02]  /*b0b0*/  SYNCS.PHASECHK.TRANS64.TRYWAIT P0, [R2+URZ+0xa0], R3 ;  /* 0x0000a003020075a7 */ /* 0x0022a400080011ff */
[----:B--2---:R-:W-:Y:S05]  /*b0c0*/  @!P0 NANOSLEEP.SYNCS 0x989680 ;  /* 0x009896800000895d */ /* 0x004fea0003900000 */
[----:B------:R-:W2:Y:S02]  /*b0d0*/  @!P0 SYNCS.PHASECHK.TRANS64 P0, [R2+URZ+0xa0], R3 ;  /* 0x0000a003020085a7 */ /* 0x000ea400080010ff */
[----:B--2---:R-:W-:Y:S05]  /*b0e0*/  @!P0 BRA `(.L_x_32) ;  /* 0xfffffffc00f08947 */ /* 0x004fea000383ffff */
[----:B------:R-:W-:Y:S05]  /*b0f0*/  BRA `(.L_x_130) ;  /* 0xffffff6800fc7947 */ /* 0x000fea000383ffff */
.L_x_36:
[----:B----4-:R-:W-:-:S07]  /*b100*/  MOV R0, UR5 ;  /* 0x0000000500007c02 */ /* 0x010fce0008000f00 */
.L_x_131:
[----:B-1----:R1:W2:Y:S02]  /*b110*/  SYNCS.PHASECHK.TRANS64.TRYWAIT P0, [R0+URZ], R3 ;  /* 0x00000003000075a7 */ /* 0x0022a400080011ff */
[----:B--2---:R-:W-:Y:S05]  /*b120*/  @!P0 NANOSLEEP.SYNCS 0x989680 ;  /* 0x009896800000895d */ /* 0x004fea0003900000 */
[----:B------:R-:W2:Y:S02]  /*b130*/  @!P0 SYNCS.PHASECHK.TRANS64 P0, [R0+URZ], R3 ;  /* 0x00000003000085a7 */ /* 0x000ea400080010ff */
[----:B--2---:R-:W-:Y:S05]  /*b140*/  @!P0 BRA `(.L_x_131) ;  /* 0xfffffffc00f08947 */ /* 0x004fea000383ffff */
[----:B------:R-:W-:Y:S05]  /*b150*/  BRA `(.L_x_132) ;  /* 0xffffff70006c7947 */ /* 0x000fea000383ffff */
.L_x_37:
[----:B----4-:R-:W-:-:S07]  /*b160*/  MOV R0, UR5 ;  /* 0x0000000500007c02 */ /* 0x010fce0008000f00 */
.L_x_133:
[----:B-1----:R1:W2:Y:S02]  /*b170*/  SYNCS.PHASECHK.TRANS64.TRYWAIT P0, [R0+URZ], R3 ;  /* 0x00000003000075a7 */ /* 0x0022a400080011ff */
[----:B--2---:R-:W-:Y:S05]  /*b180*/  @!P0 NANOSLEEP.SYNCS 0x989680 ;  /* 0x009896800000895d */ /* 0x004fea0003900000 */
[----:B------:R-:W2:Y:S02]  /*b190*/  @!P0 SYNCS.PHASECHK.TRANS64 P0, [R0+URZ], R3 ;  /* 0x00000003000085a7 */ /* 0x000ea400080010ff */
[----:B--2---:R-:W-:Y:S05]  /*b1a0*/  @!P0 BRA `(.L_x_133) ;  /* 0xfffffffc00f08947 */ /* 0x004fea000383ffff */
[----:B------:R-:W-:Y:S05]  /*b1b0*/  BRA `(.L_x_134) ;  /* 0xffffff7000787947 */ /* 0x000fea000383ffff */
.L_x_38:
[----:B----4-:R-:W-:-:S07]  /*b1c0*/  MOV R0, UR5 ;  /* 0x0000000500007c02 */ /* 0x010fce0008000f00 */
.L_x_135:
[----:B-1----:R1:W2:Y:S02]  /*b1d0*/  SYNCS.PHASECHK.TRANS64.TRYWAIT P0, [R0+URZ], R3 ;  /* 0x00000003000075a7 */ /* 0x0022a400080011ff */
[----:B--2---:R-:W-:Y:S05]  /*b1e0*/  @!P0 NANOSLEEP.SYNCS 0x989680 ;  /* 0x009896800000895d */ /* 0x004fea0003900000 */
[----:B------:R-:W2:Y:S02]  /*b1f0*/  @!P0 SYNCS.PHASECHK.TRANS64 P0, [R0+URZ], R3 ;  /* 0x00000003000085a7 */ /* 0x000ea400080010ff */
[----:B--2---:R-:W-:Y:S05]  /*b200*/  @!P0 BRA `(.L_x_135) ;  /* 0xfffffffc00f08947 */ /* 0x004fea000383ffff */
[----:B------:R-:W-:Y:S05]  /*b210*/  BRA `(.L_x_136) ;  /* 0xffffff7000847947 */ /* 0x000fea000383ffff */
.L_x_39:
[----:B----4-:R-:W-:-:S07]  /*b220*/  MOV R0, UR5 ;  /* 0x0000000500007c02 */ /* 0x010fce0008000f00 */
.L_x_137:
[----:B-1----:R1:W2:Y:S02]  /*b230*/  SYNCS.PHASECHK.TRANS64.TRYWAIT P0, [R0+URZ], R3 ;  /* 0x00000003000075a7 */ /* 0x0022a400080011ff */
[----:B--2---:R-:W-:Y:S05]  /*b240*/  @!P0 NANOSLEEP.SYNCS 0x989680 ;  /* 0x009896800000895d */ /* 0x004fea0003900000 */
[----:B------:R-:W2:Y:S02]  /*b250*/  @!P0 SYNCS.PHASECHK.TRANS64 P0, [R0+URZ], R3 ;  /* 0x00000003000085a7 */ /* 0x000ea400080010ff */
[----:B--2---:R-:W-:Y:S05]  /*b260*/  @!P0 BRA `(.L_x_137) ;  /* 0xfffffffc00f08947 */ /* 0x004fea000383ffff */
[----:B------:R-:W-:Y:S05]  /*b270*/  BRA `(.L_x_138) ;  /* 0xffffff7000907947 */ /* 0x000fea000383ffff */
.L_x_42:
[----:B-1----:R1:W2:Y:S02]  /*b280*/  SYNCS.PHASECHK.TRANS64.TRYWAIT P0, [R0+URZ+0xe0], R5 ;  /* 0x0000e005000075a7 */ /* 0x0022a400080011ff */
[----:B--2---:R-:W-:Y:S05]  /*b290*/  @!P0 NANOSLEEP.SYNCS 0x989680 ;  /* 0x009896800000895d */ /* 0x004fea0003900000 */
[----:B------:R-:W2:Y:S02]  /*b2a0*/  @!P0 SYNCS.PHASECHK.TRANS64 P0, [R0+URZ+0xe0], R5 ;  /* 0x0000e005000085a7 */ /* 0x000ea400080010ff */
[----:B--2---:R-:W-:Y:S05]  /*b2b0*/  @!P0 BRA `(.L_x_42) ;  /* 0xfffffffc00f08947 */ /* 0x004fea000383ffff */
[----:B------:R-:W-:Y:S05]  /*b2c0*/  BRA `(.L_x_139) ;  /* 0xffffff7000ec7947 */ /* 0x000fea000383ffff */
.L_x_43:
[----:B------:R-:W-:-:S07]  /*b2d0*/  MOV R0, UR5 ;  /* 0x0000000500007c02 */ /* 0x000fce0008000f00 */
.L_x_140:
[----:B-1----:R1:W2:Y:S02]  /*b2e0*/  SYNCS.PHASECHK.TRANS64.TRYWAIT P0, [R0+URZ+0xb0], R5 ;  /* 0x0000b005000075a7 */ /* 0x0022a400080011ff */
[----:B--2---:R-:W-:Y:S05]  /*b2f0*/  @!P0 NANOSLEEP.SYNCS 0x989680 ;  /* 0x009896800000895d */ /* 0x004fea0003900000 */
[----:B------:R-:W2:Y:S02]  /*b300*/  @!P0 SYNCS.PHASECHK.TRANS64 P0, [R0+URZ+0xb0], R5 ;  /* 0x0000b005000085a7 */ /* 0x000ea400080010ff */
[----:B--2---:R-:W-:Y:S05]  /*b310*/  @!P0 BRA `(.L_x_140) ;  /* 0xfffffffc00f08947 */ /* 0x004fea000383ffff */
[----:B------:R-:W-:Y:S05]  /*b320*/  BRA `(.L_x_141) ;  /* 0xffffff7000fc7947 */ /* 0x000fea000383ffff */
.L_x_44:
[----:B-1----:R1:W2:Y:S02]  /*b330*/  SYNCS.PHASECHK.TRANS64.TRYWAIT P1, [R0+URZ+0xa0], R5 ;  /* 0x0000a005000075a7 */ /* 0x0022a400080211ff */
[----:B--2---:R-:W-:Y:S05]  /*b340*/  @!P1 NANOSLEEP.SYNCS 0x989680 ;  /* 0x009896800000995d */ /* 0x004fea0003900000 */
[----:B------:R-:W2:Y:S02]  /*b350*/  @!P1 SYNCS.PHASECHK.TRANS64 P1, [R0+URZ+0xa0], R5 ;  /* 0x0000a005000095a7 */ /* 0x000ea400080210ff */
[----:B--2---:R-:W-:Y:S05]  /*b360*/  @!P1 BRA `(.L_x_44) ;  /* 0xfffffffc00f09947 */ /* 0x004fea000383ffff */
[----:B------:R-:W-:Y:S05]  /*b370*/  BRA `(.L_x_142) ;  /* 0xffffff74002c7947 */ /* 0x000fea000383ffff */
.L_x_47:
[----:B------:R-:W-:-:S07]  /*b380*/  MOV R0, UR5 ;  /* 0x0000000500007c02 */ /* 0x000fce0008000f00 */
.L_x_143:
[----:B-1----:R1:W2:Y:S02]  /*b390*/  SYNCS.PHASECHK.TRANS64.TRYWAIT P0, [R0+URZ+0xb0], R3 ;  /* 0x0000b003000075a7 */ /* 0x0022a400080011ff */
[----:B--2---:R-:W-:Y:S05]  /*b3a0*/  @!P0 NANOSLEEP.SYNCS 0x989680 ;  /* 0x009896800000895d */ /* 0x004fea0003900000 */
[----:B------:R-:W2:Y:S02]  /*b3b0*/  @!P0 SYNCS.PHASECHK.TRANS64 P0, [R0+URZ+0xb0], R3 ;  /* 0x0000b003000085a7 */ /* 0x000ea400080010ff */
[----:B--2---:R-:W-:Y:S05]  /*b3c0*/  @!P0 BRA `(.L_x_143) ;  /* 0xfffffffc00f08947 */ /* 0x004fea000383ffff */
[----:B------:R-:W-:Y:S05]  /*b3d0*/  BRA `(.L_x_46) ;  /* 0xffffff7400807947 */ /* 0x000fea000383ffff */
.L_x_54:
[----:B-1----:R1:W2:Y:S02]  /*b3e0*/  SYNCS.PHASECHK.TRANS64.TRYWAIT P1, [R0+URZ+0xa0], R5 ;  /* 0x0000a005000075a7 */ /* 0x0022a400080211ff */
[----:B--2---:R-:W-:Y:S05]  /*b3f0*/  @!P1 NANOSLEEP.SYNCS 0x989680 ;  /* 0x009896800000995d */ /* 0x004fea0003900000 */
[----:B------:R-:W2:Y:S02]  /*b400*/  @!P1 SYNCS.PHASECHK.TRANS64 P1, [R0+URZ+0xa0], R5 ;  /* 0x0000a005000095a7 */ /* 0x000ea400080210ff */
[----:B--2---:R-:W-:Y:S05]  /*b410*/  @!P1 BRA `(.L_x_54) ;  /* 0xfffffffc00f09947 */ /* 0x004fea000383ffff */
[----:B------:R-:W-:Y:S05]  /*b420*/  BRA `(.L_x_144) ;  /* 0xffffff7800e07947 */ /* 0x000fea000383ffff */
.L_x_55:
[----:B------:R-:W-:-:S07]  /*b430*/  MOV R3, UR8 ;  /* 0x0000000800037c02 */ /* 0x000fce0008000f00 */
.L_x_145:
[----:B-1----:R1:W2:Y:S02]  /*b440*/  SYNCS.PHASECHK.TRANS64.TRYWAIT P0, [R3+URZ+0xd0], R0 ;  /* 0x0000d000030075a7 */ /* 0x0022a400080011ff */
[----:B--2---:R-:W-:Y:S05]  /*b450*/  @!P0 NANOSLEEP.SYNCS 0x989680 ;  /* 0x009896800000895d */ /* 0x004fea0003900000 */
[----:B------:R-:W2:Y:S02]  /*b460*/  @!P0 SYNCS.PHASECHK.TRANS64 P0, [R3+URZ+0xd0], R0 ;  /* 0x0000d000030085a7 */ /* 0x000ea400080010ff */
[----:B--2---:R-:W-:Y:S05]  /*b470*/  @!P0 BRA `(.L_x_145) ;  /* 0xfffffffc00f08947 */ /* 0x004fea000383ffff */
[----:B------:R-:W-:Y:S05]  /*b480*/  BRA `(.L_x_146) ;  /* 0xffffff7c00187947 */ /* 0x000fea000383ffff */
.L_x_58:
[----:B------:R-:W-:Y:S07]  /*b490*/  MOV R0, UR7 ;  /* 0x0000000700007c02 */ /* 0x000fee0008000f00 */
.L_x_147:
[----:B-1----:R1:W2:Y:S02]  /*b4a0*/  SYNCS.PHASECHK.TRANS64.TRYWAIT P0, [R0+URZ], R3 ;  /* 0x00000003000075a7 */ /* 0x0022a400080011ff */
[----:B--2---:R-:W-:Y:S05]  /*b4b0*/  @!P0 NANOSLEEP.SYNCS 0x989680 ;  /* 0x009896800000895d */ /* 0x004fea0003900000 */
[----:B------:R-:W2:Y:S02]  /*b4c0*/  @!P0 SYNCS.PHASECHK.TRANS64 P0, [R0+URZ], R3 ;  /* 0x00000003000085a7 */ /* 0x000ea400080010ff */
[----:B--2---:R-:W-:Y:S05]  /*b4d0*/  @!P0 BRA `(.L_x_147) ;  /* 0xfffffffc00f08947 */ /* 0x004fea000383ffff */
[----:B------:R-:W-:Y:S05]  /*b4e0*/  BRA `(.L_x_57) ;  /* 0xffffff7c00347947 */ /* 0x000fea000383ffff */
.L_x_61:
[----:B------:R-:W-:-:S07]  /*b4f0*/  MOV R0, UR5 ;  /* 0x0000000500007c02 */ /* 0x000fce0008000f00 */
.L_x_148:
[----:B--2---:R2:W3:Y:S02]  /*b500*/  SYNCS.PHASECHK.TRANS64.TRYWAIT P0, [R0+URZ], R3 ;  /* 0x00000003000075a7 */ /* 0x0044e400080011ff */
[----:B---3--:R-:W-:Y:S05]  /*b510*/  @!P0 NANOSLEEP.SYNCS 0x989680 ;  /* 0x009896800000895d */ /* 0x008fea0003900000 */
[----:B------:R-:W3:Y:S02]  /*b520*/  @!P0 SYNCS.PHASECHK.TRANS64 P0, [R0+URZ], R3 ;  /* 0x00000003000085a7 */ /* 0x000ee400080010ff */
[----:B---3--:R-:W-:Y:S05]  /*b530*/  @!P0 BRA `(.L_x_148) ;  /* 0xfffffffc00f08947 */ /* 0x008fea000383ffff */
[----:B------:R-:W-:Y:S05]  /*b540*/  BRA `(.L_x_149) ;  /* 0xffffff7c00e87947 */ /* 0x000fea000383ffff */
.L_x_62:
[----:B------:R-:W-:-:S07]  /*b550*/  MOV R0, UR7 ;  /* 0x0000000700007c02 */ /* 0x000fce0008000f00 */
.L_x_150:
[----:B--2---:R2:W3:Y:S02]  /*b560*/  SYNCS.PHASECHK.TRANS64.TRYWAIT P0, [R0+URZ], R3 ;  /* 0x00000003000075a7 */ /* 0x0044e400080011ff */
[----:B---3--:R-:W-:Y:S05]  /*b570*/  @!P0 NANOSLEEP.SYNCS 0x989680 ;  /* 0x009896800000895d */ /* 0x008fea0003900000 */
[----:B------:R-:W3:Y:S02]  /*b580*/  @!P0 SYNCS.PHASECHK.TRANS64 P0, [R0+URZ], R3 ;  /* 0x00000003000085a7 */ /* 0x000ee400080010ff */
[----:B---3--:R-:W-:Y:S05]  /*b590*/  @!P0 BRA `(.L_x_150) ;  /* 0xfffffffc00f08947 */ /* 0x008fea000383ffff */
[----:B------:R-:W-:Y:S05]  /*b5a0*/  BRA `(.L_x_151) ;  /* 0xffffff7c00f47947 */ /* 0x000fea000383ffff */
.L_x_67:
[----:B--2---:R2:W3:Y:S02]  /*b5b0*/  SYNCS.PHASECHK.TRANS64.TRYWAIT P0, [R0+URZ+0xa0], R3 ;  /* 0x0000a003000075a7 */ /* 0x0044e400080011ff */
[----:B---3--:R-:W-:Y:S05]  /*b5c0*/  @!P0 NANOSLEEP.SYNCS 0x989680 ;  /* 0x009896800000895d */ /* 0x008fea0003900000 */
[----:B------:R-:W3:Y:S02]  /*b5d0*/  @!P0 SYNCS.PHASECHK.TRANS64 P0, [R0+URZ+0xa0], R3 ;  /* 0x0000a003000085a7 */ /* 0x000ee400080010ff */
[----:B---3--:R-:W-:Y:S05]  /*b5e0*/  @!P0 BRA `(.L_x_67) ;  /* 0xfffffffc00f08947 */ /* 0x008fea000383ffff */
[----:B------:R-:W-:Y:S05]  /*b5f0*/  BRA `(.L_x_152) ;  /* 0xffffff8400007947 */ /* 0x000fea000383ffff */
.L_x_70:
[----:B------:R-:W-:Y:S07]  /*b600*/  MOV R0, UR7 ;  /* 0x0000000700007c02 */ /* 0x000fee0008000f00 */
.L_x_153:
[----:B--2---:R2:W3:Y:S02]  /*b610*/  SYNCS.PHASECHK.TRANS64.TRYWAIT P0, [R0+URZ+0x98], R3 ;  /* 0x00009803000075a7 */ /* 0x0044e400080011ff */
[----:B---3--:R-:W-:Y:S05]  /*b620*/  @!P0 NANOSLEEP.SYNCS 0x989680 ;  /* 0x009896800000895d */ /* 0x008fea0003900000 */
[----:B------:R-:W3:Y:S02]  /*b630*/  @!P0 SYNCS.PHASECHK.TRANS64 P0, [R0+URZ+0x98], R3 ;  /* 0x00009803000085a7 */ /* 0x000ee400080010ff */
[----:B---3--:R-:W-:Y:S05]  /*b640*/  @!P0 BRA `(.L_x_153) ;  /* 0xfffffffc00f08947 */ /* 0x008fea000383ffff */
[----:B------:R-:W-:Y:S05]  /*b650*/  BRA `(.L_x_69) ;  /* 0xffffff8400e07947 */ /* 0x000fea000383ffff */
.L_x_73:
[----:B------:R-:W-:Y:S07]  /*b660*/  MOV R3, UR7 ;  /* 0x0000000700037c02 */ /* 0x000fee0008000f00 */
.L_x_154:
[----:B-1----:R1:W2:Y:S02]  /*b670*/  SYNCS.PHASECHK.TRANS64.TRYWAIT P0, [R3+URZ+0x70], R12 ;  /* 0x0000700c030075a7 */ /* 0x0022a400080011ff */
[----:B--2---:R-:W-:Y:S05]  /*b680*/  @!P0 NANOSLEEP.SYNCS 0x989680 ;  /* 0x009896800000895d */ /* 0x004fea0003900000 */
[----:B------:R-:W2:Y:S02]  /*b690*/  @!P0 SYNCS.PHASECHK.TRANS64 P0, [R3+URZ+0x70], R12 ;  /* 0x0000700c030085a7 */ /* 0x000ea400080010ff */
[----:B--2---:R-:W-:Y:S05]  /*b6a0*/  @!P0 BRA `(.L_x_154) ;  /* 0xfffffffc00f08947 */ /* 0x004fea000383ffff */
[----:B------:R-:W-:Y:S05]  /*b6b0*/  BRA `(.L_x_155) ;  /* 0xffffff8800587947 */ /* 0x000fea000383ffff */
.L_x_74:
[----:B-1----:R-:W-:Y:S07]  /*b6c0*/  MOV R3, UR7 ;  /* 0x0000000700037c02 */ /* 0x002fee0008000f00 */
.L_x_156:
[----:B-1----:R1:W2:Y:S02]  /*b6d0*/  SYNCS.PHASECHK.TRANS64.TRYWAIT P0, [R3+URZ+0x78], R12 ;  /* 0x0000780c030075a7 */ /* 0x0022a400080011ff */
[----:B--2---:R-:W-:Y:S05]  /*b6e0*/  @!P0 NANOSLEEP.SYNCS 0x989680 ;  /* 0x009896800000895d */ /* 0x004fea0003900000 */
[----:B------:R-:W2:Y:S02]  /*b6f0*/  @!P0 SYNCS.PHASECHK.TRANS64 P0, [R3+URZ+0x78], R12 ;  /* 0x0000780c030085a7 */ /* 0x000ea400080010ff */
[----:B--2---:R-:W-:Y:S05]  /*b700*/  @!P0 BRA `(.L_x_156) ;  /* 0xfffffffc00f08947 */ /* 0x004fea000383ffff */
[----:B------:R-:W-:Y:S05]  /*b710*/  BRA `(.L_x_157) ;  /* 0xffffff8800947947 */ /* 0x000fea000383ffff */
.L_x_75:
[----:B-1----:R-:W-:Y:S07]  /*b720*/  MOV R3, UR7 ;  /* 0x0000000700037c02 */ /* 0x002fee0008000f00 */
.L_x_158:
[----:B-1----:R1:W2:Y:S02]  /*b730*/  SYNCS.PHASECHK.TRANS64.TRYWAIT P0, [R3+URZ+0x80], R12 ;  /* 0x0000800c030075a7 */ /* 0x0022a400080011ff */
[----:B--2---:R-:W-:Y:S05]  /*b740*/  @!P0 NANOSLEEP.SYNCS 0x989680 ;  /* 0x009896800000895d */ /* 0x004fea0003900000 */
[----:B------:R-:W2:Y:S02]  /*b750*/  @!P0 SYNCS.PHASECHK.TRANS64 P0, [R3+URZ+0x80], R12 ;  /* 0x0000800c030085a7 */ /* 0x000ea400080010ff */
[----:B--2---:R-:W-:Y:S05]  /*b760*/  @!P0 BRA `(.L_x_158) ;  /* 0xfffffffc00f08947 */ /* 0x004fea000383ffff */
[----:B------:R-:W-:Y:S05]  /*b770*/  BRA `(.L_x_159) ;  /* 0xffffff8800dc7947 */ /* 0x000fea000383ffff */
.L_x_76:
[----:B------:R-:W-:Y:S07]  /*b780*/  MOV R3, UR7 ;  /* 0x0000000700037c02 */ /* 0x000fee0008000f00 */
.L_x_160:
[----:B-1----:R1:W2:Y:S02]  /*b790*/  SYNCS.PHASECHK.TRANS64.TRYWAIT P0, [R3+URZ+0x88], R12 ;  /* 0x0000880c030075a7 */ /* 0x0022a400080011ff */
[----:B--2---:R-:W-:Y:S05]  /*b7a0*/  @!P0 NANOSLEEP.SYNCS 0x989680 ;  /* 0x009896800000895d */ /* 0x004fea0003900000 */
[----:B------:R-:W2:Y:S02]  /*b7b0*/  @!P0 SYNCS.PHASECHK.TRANS64 P0, [R3+URZ+0x88], R12 ;  /* 0x0000880c030085a7 */ /* 0x000ea400080010ff */
[----:B--2---:R-:W-:Y:S05]  /*b7c0*/  @!P0 BRA `(.L_x_160) ;  /* 0xfffffffc00f08947 */ /* 0x004fea000383ffff */
[----:B------:R-:W-:Y:S05]  /*b7d0*/  BRA `(.L_x_161) ;  /* 0xffffff8c00647947 */ /* 0x000fea000383ffff */
.L_x_78:
[----:B------:R-:W-:-:S07]  /*b7e0*/  MOV R0, UR7 ;  /* 0x0000000700007c02 */ /* 0x000fce0008000f00 */
.L_x_162:
[----:B-1----:R1:W3:Y:S02]  /*b7f0*/  SYNCS.PHASECHK.TRANS64.TRYWAIT P0, [R0+URZ+0x70], R3 ;  /* 0x00007003000075a7 */ /* 0x0022e400080011ff */
[----:B---3--:R-:W-:Y:S05]  /*b800*/  @!P0 NANOSLEEP.SYNCS 0x989680 ;  /* 0x009896800000895d */ /* 0x008fea0003900000 */
[----:B------:R-:W3:Y:S02]  /*b810*/  @!P0 SYNCS.PHASECHK.TRANS64 P0, [R0+URZ+0x70], R3 ;  /* 0x00007003000085a7 */ /* 0x000ee400080010ff */
[----:B---3--:R-:W-:Y:S05]  /*b820*/  @!P0 BRA `(.L_x_162) ;  /* 0xfffffffc00f08947 */ /* 0x008fea000383ffff */
[----:B------:R-:W-:Y:S05]  /*b830*/  BRA `(.L_x_163) ;  /* 0xffffff8c00d47947 */ /* 0x000fea000383ffff */
.L_x_79:
[----:B-1----:R-:W-:-:S07]  /*b840*/  MOV R0, UR7 ;  /* 0x0000000700007c02 */ /* 0x002fce0008000f00 */
.L_x_164:
[----:B-1----:R1:W3:Y:S02]  /*b850*/  SYNCS.PHASECHK.TRANS64.TRYWAIT P0, [R0+URZ+0x78], R3 ;  /* 0x00007803000075a7 */ /* 0x0022e400080011ff */
[----:B---3--:R-:W-:Y:S05]  /*b860*/  @!P0 NANOSLEEP.SYNCS 0x989680 ;  /* 0x009896800000895d */ /* 0x008fea0003900000 */
[----:B------:R-:W3:Y:S02]  /*b870*/  @!P0 SYNCS.PHASECHK.TRANS64 P0, [R0+URZ+0x78], R3 ;  /* 0x00007803000085a7 */ /* 0x000ee400080010ff */
[----:B---3--:R-:W-:Y:S05]  /*b880*/  @!P0 BRA `(.L_x_164) ;  /* 0xfffffffc00f08947 */ /* 0x008fea000383ffff */
[----:B------:R-:W-:Y:S05]  /*b890*/  BRA `(.L_x_165) ;  /* 0xffffff8c00c47947 */ /* 0x000fea000383ffff */
.L_x_80:
[----:B-1----:R-:W-:-:S07]  /*b8a0*/  MOV R0, UR7 ;  /* 0x0000000700007c02 */ /* 0x002fce0008000f00 */
.L_x_166:
[----:B-1----:R1:W3:Y:S02]  /*b8b0*/  SYNCS.PHASECHK.TRANS64.TRYWAIT P0, [R0+URZ+0x80], R3 ;  /* 0x00008003000075a7 */ /* 0x0022e400080011ff */
[----:B---3--:R-:W-:Y:S05]  /*b8c0*/  @!P0 NANOSLEEP.SYNCS 0x989680 ;  /* 0x009896800000895d */ /* 0x008fea0003900000 */
[----:B------:R-:W3:Y:S02]  /*b8d0*/  @!P0 SYNCS.PHASECHK.TRANS64 P0, [R0+URZ+0x80], R3 ;  /* 0x00008003000085a7 */ /* 0x000ee400080010ff */
[----:B---3--:R-:W-:Y:S05]  /*b8e0*/  @!P0 BRA `(.L_x_166) ;  /* 0xfffffffc00f08947 */ /* 0x008fea000383ffff */
[----:B------:R-:W-:Y:S05]  /*b8f0*/  BRA `(.L_x_167) ;  /* 0xffffff8c00b47947 */ /* 0x000fea000383ffff */
.L_x_82:
[----:B--2---:R2:W4:Y:S02]  /*b900*/  SYNCS.PHASECHK.TRANS64.TRYWAIT P0, [R0+URZ+0xa0], R3 ;  /* 0x0000a003000075a7 */ /* 0x00452400080011ff */
[----:B----4-:R-:W-:Y:S05]  /*b910*/  @!P0 NANOSLEEP.SYNCS 0x989680 ;  /* 0x009896800000895d */ /* 0x010fea0003900000 */
[----:B------:R-:W4:Y:S02]  /*b920*/  @!P0 SYNCS.PHASECHK.TRANS64 P0, [R0+URZ+0xa0], R3 ;  /* 0x0000a003000085a7 */ /* 0x000f2400080010ff */
[----:B----4-:R-:W-:Y:S05]  /*b930*/  @!P0 BRA `(.L_x_82) ;  /* 0xfffffffc00f08947 */ /* 0x010fea000383ffff */
[----:B------:R-:W-:Y:S05]  /*b940*/  BRA `(.L_x_168) ;  /* 0xffffff90007c7947 */ /* 0x000fea000383ffff */
.L_x_93:
[----:B-1----:R1:W3:Y:S02]  /*b950*/  SYNCS.PHASECHK.TRANS64.TRYWAIT P1, [R3+URZ+0x50], R0 ;  /* 0x00005000030075a7 */ /* 0x0022e400080211ff */
[----:B---3--:R-:W-:Y:S05]  /*b960*/  @!P1 NANOSLEEP.SYNCS 0x989680 ;  /* 0x009896800000995d */ /* 0x008fea0003900000 */
[----:B------:R-:W3:Y:S02]  /*b970*/  @!P1 SYNCS.PHASECHK.TRANS64 P1, [R3+URZ+0x50], R0 ;  /* 0x00005000030095a7 */ /* 0x000ee400080210ff */
[----:B---3--:R-:W-:Y:S05]  /*b980*/  @!P1 BRA `(.L_x_93) ;  /* 0xfffffffc00f09947 */ /* 0x008fea000383ffff */
[----:B------:R-:W-:Y:S05]  /*b990*/  BRA `(.L_x_92) ;  /* 0xffffff9c00a07947 */ /* 0x000fea000383ffff */
.L_x_95:
[----:B-1----:R1:W4:Y:S02]  /*b9a0*/  SYNCS.PHASECHK.TRANS64.TRYWAIT P0, [R193+URZ+0xc0], R2 ;  /* 0x0000c002c10075a7 */ /* 0x00232400080011ff */
[----:B----4-:R-:W-:Y:S05]  /*b9b0*/  @!P0 NANOSLEEP.SYNCS 0x989680 ;  /* 0x009896800000895d */ /* 0x010fea0003900000 */
[----:B------:R-:W4:Y:S02]  /*b9c0*/  @!P0 SYNCS.PHASECHK.TRANS64 P0, [R193+URZ+0xc0], R2 ;  /* 0x0000c002c10085a7 */ /* 0x000f2400080010ff */
[----:B----4-:R-:W-:Y:S05]  /*b9d0*/  @!P0 BRA `(.L_x_95) ;  /* 0xfffffffc00f08947 */ /* 0x010fea000383ffff */
[----:B------:R-:W-:Y:S05]  /*b9e0*/  BRA `(.L_x_94) ;  /* 0xffffff9c00fc7947 */ /* 0x000fea000383ffff */
.L_x_104:
[----:B--2---:R2:W3:Y:S02]  /*b9f0*/  SYNCS.PHASECHK.TRANS64.TRYWAIT P0, [R204+URZ+0x50], R3 ;  /* 0x00005003cc0075a7 */ /* 0x0044e400080011ff */
[----:B---3--:R-:W-:Y:S05]  /*ba00*/  @!P0 NANOSLEEP.SYNCS 0x989680 ;  /* 0x009896800000895d */ /* 0x008fea0003900000 */
[----:B------:R-:W3:Y:S02]  /*ba10*/  @!P0 SYNCS.PHASECHK.TRANS64 P0, [R204+URZ+0x50], R3 ;  /* 0x00005003cc0085a7 */ /* 0x000ee400080010ff */
[----:B---3--:R-:W-:Y:S05]  /*ba20*/  @!P0 BRA `(.L_x_104) ;  /* 0xfffffffc00f08947 */ /* 0x008fea000383ffff */
[----:B------:R-:W-:Y:S05]  /*ba30*/  BRA `(.L_x_103) ;  /* 0xffffffb400087947 */ /* 0x000fea000383ffff */
.L_x_113:
[----:B--2---:R2:W3:Y:S02]  /*ba40*/  SYNCS.PHASECHK.TRANS64.TRYWAIT P0, [R0+URZ+0x50], R5 ;  /* 0x00005005000075a7 */ /* 0x0044e400080011ff */
[----:B---3--:R-:W-:Y:S05]  /*ba50*/  @!P0 NANOSLEEP.SYNCS 0x989680 ;  /* 0x009896800000895d */ /* 0x008fea0003900000 */
[----:B------:R-:W3:Y:S02]  /*ba60*/  @!P0 SYNCS.PHASECHK.TRANS64 P0, [R0+URZ+0x50], R5 ;  /* 0x00005005000085a7 */ /* 0x000ee400080010ff */
[----:B---3--:R-:W-:Y:S05]  /*ba70*/  @!P0 BRA `(.L_x_113) ;  /* 0xfffffffc00f08947 */ /* 0x008fea000383ffff */
[----:B------:R-:W-:Y:S05]  /*ba80*/  BRA `(.L_x_112) ;  /* 0xffffffc800607947 */ /* 0x000fea000383ffff */
.L_x_122:
[----:B--2---:R2:W3:Y:S02]  /*ba90*/  SYNCS.PHASECHK.TRANS64.TRYWAIT P0, [R0+URZ+0x50], R3 ;  /* 0x00005003000075a7 */ /* 0x0044e400080011ff */
[----:B---3--:R-:W-:Y:S05]  /*baa0*/  @!P0 NANOSLEEP.SYNCS 0x989680 ;  /* 0x009896800000895d */ /* 0x008fea0003900000 */
[----:B------:R-:W3:Y:S02]  /*bab0*/  @!P0 SYNCS.PHASECHK.TRANS64 P0, [R0+URZ+0x50], R3 ;  /* 0x00005003000085a7 */ /* 0x000ee400080010ff */
[----:B---3--:R-:W-:Y:S05]  /*bac0*/  @!P0 BRA `(.L_x_122) ;  /* 0xfffffffc00f08947 */ /* 0x008fea000383ffff */
[----:B------:R-:W-:Y:S05]  /*bad0*/  BRA `(.L_x_121) ;  /* 0xffffffdc00c47947 */ /* 0x000fea000383ffff */
        .weak           $__internal_0_$__cuda_sm10x_tcgen05_guardrail_trap_col_being_dealloced_not_returned_by_alloc
        .type           $__internal_0_$__cuda_sm10x_tcgen05_guardrail_trap_col_being_dealloced_not_returned_by_alloc,@function
        .size           $__internal_0_$__cuda_sm10x_tcgen05_guardrail_trap_col_being_dealloced_not_returned_by_alloc,($__internal_1_$__cuda_sm10x_tcgen05_guardrail_trap_phase_invalid_during_alloc - $__internal_0_$__cuda_sm10x_tcgen05_guardrail_trap_col_being_dealloced_not_returned_by_alloc)
$__internal_0_$__cuda_sm10x_tcgen05_guardrail_trap_col_being_dealloced_not_returned_by_alloc:
[----:B------:R-:W-:Y:S05]  /*bae0*/  BPT.TRAP 0x1 ;  /* 0x000000040000795c */ /* 0x000fea0000300000 */
[----:B------:R-:W-:-:S04]  /*baf0*/  HFMA2 R3, -RZ, RZ, 0, 0 ;  /* 0x00000000ff037431 */ /* 0x000fc800000001ff */
[----:B------:R-:W-:Y:S05]  /*bb00*/  RET.REL.NODEC R2 `(_ZN7cutlass13device_kernelINS_4gemm6kernel13GemmUniversalIN4cute5tupleIJiiiiEEENS1_10collective13CollectiveMmaINS1_35MainloopSm100TmaUmmaWarpSpecializedILi5ELi2ELi2ENS5_IJNS4_1CILi1EEESB_SB_EEEEENS5_IJNSA_ILi128EEENSA_ILi256EEENSA_ILi64EEEEEENS_12float_e4m3_tENS5_IJlSB_lEEESI_SJ_NS4_8TiledMMAINS4_8MMA_AtomIJNS4_10MMA_TraitsINS4_19SM100_MMA_F8F6F4_SSEJSI_SI_fSE_SF_NS4_17integral_constantINS4_4UMMA5MajorELSQ_0EEESR_NSO_INSP_7ScaleInELSS_0EEEST_EEEEEENS4_6LayoutISC_NS5_IJNSA_ILi0EEESX_SX_EEEEENS5_IJNS4_10UnderscoreES10_S10_EEEEENS4_13SM90_TMA_LOADENS4_14ComposedLayoutINS4_7SwizzleILi2ELi4ELi3EEENS4_18smem_ptr_flag_bitsILi8EEENSW_INS5_IJNSA_ILi8EEESG_EEENS5_IJSG_SB_EEEEEEEvNS4_8identityES13_S1D_vS1E_EENS_8epilogue10collective18CollectiveEpilogueINS1G_23Sm100TmaWarpSpecializedILi4ELi2ELi64ELb0ELb0EEEJSH_NS5_IJNSW_ISE_SB_EENSW_ISG_SB_EEEEESI_SJ_SI_SJ_NS1G_6fusion15FusionCallbacksIS1K_NS1O_17LinearCombinationISI_fSI_fLNS_15FloatRoundStyleE2EEESH_S1N_JEEENS4_5SM1004TMEM4LOAD26SM100_TMEM_LOAD_32dp32b64xES13_S1D_NS4_39AutoVectorizingCopyWithAssumedAlignmentILi128EEENS4_14SM90_TMA_STOREES1D_S1Z_S1Z_EEEvvEEEEvNT_6ParamsE) ;  /* 0xffffff44023c7950 */ /* 0x000fea0003c3ffff */
        .weak           $__internal_1_$__cuda_sm10x_tcgen05_guardrail_trap_phase_invalid_during_alloc
        .type           $__internal_1_$__cuda_sm10x_tcgen05_guardrail_trap_phase_invalid_during_alloc,@function
        .size           $__internal_1_$__cuda_sm10x_tcgen05_guardrail_trap_phase_invalid_during_alloc,($__internal_2_$__cuda_sm10x_tcgen05_guardrail_trap_unallocated_columns_being_dealloced - $__internal_1_$__cuda_sm10x_tcgen05_guardrail_trap_phase_invalid_during_alloc)
$__internal_1_$__cuda_sm10x_tcgen05_guardrail_trap_phase_invalid_during_alloc:
[----:B------:R-:W-:Y:S05]  /*bb10*/  BPT.TRAP 0x1 ;  /* 0x000000040000795c */ /* 0x000fea0000300000 */
[----:B------:R-:W-:-:S04]  /*bb20*/  MOV R3, 0x0 ;  /* 0x0000000000037802 */ /* 0x000fc80000000f00 */
[----:B------:R-:W-:Y:S05]  /*bb30*/  RET.REL.NODEC R2 `(_ZN7cutlass13device_kernelINS_4gemm6kernel13GemmUniversalIN4cute5tupleIJiiiiEEENS1_10collective13CollectiveMmaINS1_35MainloopSm100TmaUmmaWarpSpecializedILi5ELi2ELi2ENS5_IJNS4_1CILi1EEESB_SB_EEEEENS5_IJNSA_ILi128EEENSA_ILi256EEENSA_ILi64EEEEEENS_12float_e4m3_tENS5_IJlSB_lEEESI_SJ_NS4_8TiledMMAINS4_8MMA_AtomIJNS4_10MMA_TraitsINS4_19SM100_MMA_F8F6F4_SSEJSI_SI_fSE_SF_NS4_17integral_constantINS4_4UMMA5MajorELSQ_0EEESR_NSO_INSP_7ScaleInELSS_0EEEST_EEEEEENS4_6LayoutISC_NS5_IJNSA_ILi0EEESX_SX_EEEEENS5_IJNS4_10UnderscoreES10_S10_EEEEENS4_13SM90_TMA_LOADENS4_14ComposedLayoutINS4_7SwizzleILi2ELi4ELi3EEENS4_18smem_ptr_flag_bitsILi8EEENSW_INS5_IJNSA_ILi8EEESG_EEENS5_IJSG_SB_EEEEEEEvNS4_8identityES13_S1D_vS1E_EENS_8epilogue10collective18CollectiveEpilogueINS1G_23Sm100TmaWarpSpecializedILi4ELi2ELi64ELb0ELb0EEEJSH_NS5_IJNSW_ISE_SB_EENSW_ISG_SB_EEEEESI_SJ_SI_SJ_NS1G_6fusion15FusionCallbacksIS1K_NS1O_17LinearCombinationISI_fSI_fLNS_15FloatRoundStyleE2EEESH_S1N_JEEENS4_5SM1004TMEM4LOAD26SM100_TMEM_LOAD_32dp32b64xES13_S1D_NS4_39AutoVectorizingCopyWithAssumedAlignmentILi128EEENS4_14SM90_TMA_STOREES1D_S1Z_S1Z_EEEvvEEEEvNT_6ParamsE) ;  /* 0xffffff4402307950 */ /* 0x000fea0003c3ffff */
        .weak           $__internal_2_$__cuda_sm10x_tcgen05_guardrail_trap_unallocated_columns_being_dealloced
        .type           $__internal_2_$__cuda_sm10x_tcgen05_guardrail_trap_unallocated_columns_being_dealloced,@function
        .size           $__internal_2_$__cuda_sm10x_tcgen05_guardrail_trap_unallocated_columns_being_dealloced,(.L_x_170 - $__internal_2_$__cuda_sm10x_tcgen05_guardrail_trap_unallocated_columns_being_dealloced)
$__internal_2_$__cuda_sm10x_tcgen05_guardrail_trap_unallocated_columns_being_dealloced:
[----:B------:R-:W-:Y:S05]  /*bb40*/  BPT.TRAP 0x1 ;  /* 0x000000040000795c */ /* 0x000fea0000300000 */
[----:B------:R-:W-:-:S04]  /*bb50*/  HFMA2 R3, -RZ, RZ, 0, 0 ;  /* 0x00000000ff037431 */ /* 0x000fc800000001ff */
[----:B------:R-:W-:Y:S05]  /*bb60*/  RET.REL.NODEC R2 `(_ZN7cutlass13device_kernelINS_4gemm6kernel13GemmUniversalIN4cute5tupleIJiiiiEEENS1_10collective13CollectiveMmaINS1_35MainloopSm100TmaUmmaWarpSpecializedILi5ELi2ELi2ENS5_IJNS4_1CILi1EEESB_SB_EEEEENS5_IJNSA_ILi128EEENSA_ILi256EEENSA_ILi64EEEEEENS_12float_e4m3_tENS5_IJlSB_lEEESI_SJ_NS4_8TiledMMAINS4_8MMA_AtomIJNS4_10MMA_TraitsINS4_19SM100_MMA_F8F6F4_SSEJSI_SI_fSE_SF_NS4_17integral_constantINS4_4UMMA5MajorELSQ_0EEESR_NSO_INSP_7ScaleInELSS_0EEEST_EEEEEENS4_6LayoutISC_NS5_IJNSA_ILi0EEESX_SX_EEEEENS5_IJNS4_10UnderscoreES10_S10_EEEEENS4_13SM90_TMA_LOADENS4_14ComposedLayoutINS4_7SwizzleILi2ELi4ELi3EEENS4_18smem_ptr_flag_bitsILi8EEENSW_INS5_IJNSA_ILi8EEESG_EEENS5_IJSG_SB_EEEEEEEvNS4_8identityES13_S1D_vS1E_EENS_8epilogue10collective18CollectiveEpilogueINS1G_23Sm100TmaWarpSpecializedILi4ELi2ELi64ELb0ELb0EEEJSH_NS5_IJNSW_ISE_SB_EENSW_ISG_SB_EEEEESI_SJ_SI_SJ_NS1G_6fusion15FusionCallbacksIS1K_NS1O_17LinearCombinationISI_fSI_fLNS_15FloatRoundStyleE2EEESH_S1N_JEEENS4_5SM1004TMEM4LOAD26SM100_TMEM_LOAD_32dp32b64xES13_S1D_NS4_39AutoVectorizingCopyWithAssumedAlignmentILi128EEENS4_14SM90_TMA_STOREES1D_S1Z_S1Z_EEEvvEEEEvNT_6ParamsE) ;  /* 0xffffff4402247950 */ /* 0x000fea0003c3ffff */
.L_x_169:
[----:B------:R-:W-:-:S00]  /*bb70*/  BRA `(.L_x_169) ;  /* 0xfffffffc00fc7947 */ /* 0x000fc0000383ffff */
[----:B------:R-:W-:-:S00]  /*bb80*/  NOP ;  /* 0x0000000000007918 */ /* 0x000fc00000000000 */
[----:B------:R-:W-:-:S00]  /*bb90*/  NOP ;  /* 0x0000000000007918 */ /* 0x000fc00000000000 */
[----:B------:R-:W-:-:S00]  /*bba0*/  NOP ;  /* 0x0000000000007918 */ /* 0x000fc00000000000 */
[----:B------:R-:W-:-:S00]  /*bbb0*/  NOP ;  /* 0x0000000000007918 */ /* 0x000fc00000000000 */
[----:B------:R-:W-:-:S00]  /*bbc0*/  NOP ;  /* 0x0000000000007918 */ /* 0x000fc00000000000 */
[----:B------:R-:W-:-:S00]  /*bbd0*/  NOP ;  /* 0x0000000000007918 */ /* 0x000fc00000000000 */
[----:B------:R-:W-:-:S00]  /*bbe0*/  NOP ;  /* 0x0000000000007918 */ /* 0x000fc00000000000 */
[----:B------:R-:W-:-:S00]  /*bbf0*/  NOP ;  /* 0x0000000000007918 */ /* 0x000fc00000000000 */
.L_x_170:


//--------------------- .nv.global.init           --------------------------
	.section	.nv.global.init,"aw",@progbits
.nv.global.init:
	.type		$str$27,@object
	.size		$str$27,($str$28 - $str$27)
$str$27:
        /*0000*/ 	.byte	0x28, 0x61, 0x64, 0x64, 0x72, 0x65, 0x73, 0x73, 0x20, 0x26, 0x20, 0x6d, 0x61, 0x73, 0x6b, 0x29
        /*0010*/ 	.byte	0x20, 0x3d, 0x3d, 0x20, 0x30, 0x00
	.type		$str$28,@object
	.size		$str$28,($str$26 - $str$28)
$str$28:
        /*0016*/ 	.byte	0x2f, 0x74, 0x6d, 0x70, 0x2f, 0x63, 0x75, 0x74, 0x6c, 0x61, 0x73, 0x73, 0x5f, 0x73, 0x77, 0x65
        /*0026*/ 	.byte	0x65, 0x70, 0x5f, 0x73, 0x72, 0x63, 0x2f, 0x69, 0x6e, 0x63, 0x6c, 0x75, 0x64, 0x65, 0x2f, 0x63
        /*0036*/ 	.byte	0x75, 0x74, 0x65, 0x2f, 0x70, 0x6f, 0x69, 0x6e, 0x74, 0x65, 0x72, 0x5f, 0x66, 0x6c, 0x61, 0x67
        /*0046*/ 	.byte	0x67, 0x65, 0x64, 0x2e, 0x68, 0x70, 0x70, 0x00
	.type		$str$26,@object
	.size		$str$26,($str$25 - $str$26)
$str$26:
        /*004e*/ 	.byte	0x2f, 0x74, 0x6d, 0x70, 0x2f, 0x63, 0x75, 0x74, 0x6c, 0x61, 0x73, 0x73, 0x5f, 0x73, 0x77, 0x65
        /*005e*/ 	.byte	0x65, 0x70, 0x5f, 0x73, 0x72, 0x63, 0x2f, 0x69, 0x6e, 0x63, 0x6c, 0x75, 0x64, 0x65, 0x2f, 0x63
        /*006e*/ 	.byte	0x75, 0x74, 0x65, 0x2f, 0x61, 0x74, 0x6f, 0x6d, 0x2f, 0x63, 0x6f, 0x70, 0x79, 0x5f, 0x74, 0x72
        /*007e*/ 	.byte	0x61, 0x69, 0x74, 0x73, 0x5f, 0x73, 0x6d, 0x31, 0x30, 0x30, 0x2e, 0x68, 0x70, 0x70, 0x00
	.type		$str$25,@object
	.size		$str$25,(__unnamed_1 - $str$25)
$str$25:
        /*008d*/ 	.byte	0x28, 0x28, 0x75, 0x69, 0x6e, 0x74, 0x33, 0x32, 0x5f, 0x74, 0x28, 0x74, 0x68, 0x72, 0x65, 0x61
        /*009d*/ 	.byte	0x64, 0x49, 0x64, 0x78, 0x2e, 0x78, 0x29, 0x20, 0x2f, 0x20, 0x33, 0x32, 0x29, 0x20, 0x25, 0x20
        /*00ad*/ 	.byte	0x34, 0x29, 0x20, 0x3d, 0x3d, 0x20, 0x28, 0x28, 0x28, 0x74, 0x6d, 0x65, 0x6d, 0x5f, 0x61, 0x64
        /*00bd*/ 	.byte	0x64, 0x72, 0x20, 0x3e, 0x3e, 0x20, 0x31, 0x36, 0x29, 0x20, 0x2f, 0x20, 0x33, 0x32, 0x29, 0x20
        /*00cd*/ 	.byte	0x25, 0x20, 0x34, 0x29, 0x00
	.type		__unnamed_1,@object
	.size		__unnamed_1,(__unnamed_2 - __unnamed_1)
__unnamed_1:
        /*00d2*/ 	.byte	0x61, 0x75, 0x74, 0x6f, 0x20, 0x63, 0x75, 0x74, 0x65, 0x3a, 0x3a, 0x61, 0x73, 0x5f, 0x70, 0x6f
        /* <DEDUP_REMOVED lines=24> */
        /*0262*/ 	.byte	0x43, 0x3c, 0x38, 0x31, 0x39, 0x32, 0x3e, 0x3e, 0x3e, 0x3e, 0x5d, 0x00
	.type		__unnamed_2,@object
	.size		__unnamed_2,(__unnamed_3 - __unnamed_2)
__unnamed_2:
        /* <DEDUP_REMOVED lines=26> */
	.type		__unnamed_3,@object
	.size		__unnamed_3,(.L_3 - __unnamed_3)
__unnamed_3:
        /* <DEDUP_REMOVED lines=42> */
        /*06aa*/ 	.byte	0x3e, 0x3e, 0x3e, 0x3e, 0x5d, 0x00
.L_3:


//--------------------- .nv.shared._ZN7cutlass13device_kernelINS_4gemm6kernel13GemmUniversalIN4cute5tupleIJiiiiEEENS1_10collective13CollectiveMmaINS1_35MainloopSm100TmaUmmaWarpSpecializedILi5ELi2ELi2ENS5_IJNS4_1CILi1EEESB_SB_EEEEENS5_IJNSA_ILi128EEENSA_ILi256EEENSA_ILi64EEEEEENS_12float_e4m3_tENS5_IJlSB_lEEESI_SJ_NS4_8TiledMMAINS4_8MMA_AtomIJNS4_10MMA_TraitsINS4_19SM100_MMA_F8F6F4_SSEJSI_SI_fSE_SF_NS4_17integral_constantINS4_4UMMA5MajorELSQ_0EEESR_NSO_INSP_7ScaleInELSS_0EEEST_EEEEEENS4_6LayoutISC_NS5_IJNSA_ILi0EEESX_SX_EEEEENS5_IJNS4_10UnderscoreES10_S10_EEEEENS4_13SM90_TMA_LOADENS4_14ComposedLayoutINS4_7SwizzleILi2ELi4ELi3EEENS4_18smem_ptr_flag_bitsILi8EEENSW_INS5_IJNSA_ILi8EEESG_EEENS5_IJSG_SB_EEEEEEEvNS4_8identityES13_S1D_vS1E_EENS_8epilogue10collective18CollectiveEpilogueINS1G_23Sm100TmaWarpSpecializedILi4ELi2ELi64ELb0ELb0EEEJSH_NS5_IJNSW_ISE_SB_EENSW_ISG_SB_EEEEESI_SJ_SI_SJ_NS1G_6fusion15FusionCallbacksIS1K_NS1O_17LinearCombinationISI_fSI_fLNS_15FloatRoundStyleE2EEESH_S1N_JEEENS4_5SM1004TMEM4LOAD26SM100_TMEM_LOAD_32dp32b64xES13_S1D_NS4_39AutoVectorizingCopyWithAssumedAlignmentILi128EEENS4_14SM90_TMA_STOREES1D_S1Z_S1Z_EEEvvEEEEvNT_6ParamsE --------------------------
	.section	.nv.shared._ZN7cutlass13device_kernelINS_4gemm6kernel13GemmUniversalIN4cute5tupleIJiiiiEEENS1_10collective13CollectiveMmaINS1_35MainloopSm100TmaUmmaWarpSpecializedILi5ELi2ELi2ENS5_IJNS4_1CILi1EEESB_SB_EEEEENS5_IJNSA_ILi128EEENSA_ILi256EEENSA_ILi64EEEEEENS_12float_e4m3_tENS5_IJlSB_lEEESI_SJ_NS4_8TiledMMAINS4_8MMA_AtomIJNS4_10MMA_TraitsINS4_19SM100_MMA_F8F6F4_SSEJSI_SI_fSE_SF_NS4_17integral_constantINS4_4UMMA5MajorELSQ_0EEESR_NSO_INSP_7ScaleInELSS_0EEEST_EEEEEENS4_6LayoutISC_NS5_IJNSA_ILi0EEESX_SX_EEEEENS5_IJNS4_10UnderscoreES10_S10_EEEEENS4_13SM90_TMA_LOADENS4_14ComposedLayoutINS4_7SwizzleILi2ELi4ELi3EEENS4_18smem_ptr_flag_bitsILi8EEENSW_INS5_IJNSA_ILi8EEESG_EEENS5_IJSG_SB_EEEEEEEvNS4_8identityES13_S1D_vS1E_EENS_8epilogue10collective18CollectiveEpilogueINS1G_23Sm100TmaWarpSpecializedILi4ELi2ELi64ELb0ELb0EEEJSH_NS5_IJNSW_ISE_SB_EENSW_ISG_SB_EEEEESI_SJ_SI_SJ_NS1G_6fusion15FusionCallbacksIS1K_NS1O_17LinearCombinationISI_fSI_fLNS_15FloatRoundStyleE2EEESH_S1N_JEEENS4_5SM1004TMEM4LOAD26SM100_TMEM_LOAD_32dp32b64xES13_S1D_NS4_39AutoVectorizingCopyWithAssumedAlignmentILi128EEENS4_14SM90_TMA_STOREES1D_S1Z_S1Z_EEEvvEEEEvNT_6ParamsE,"aw",@nobits
	.sectionflags	@""
	.align	16
	.zero		1024


//--------------------- .nv.shared.reserved.0     --------------------------
	.section	.nv.shared.reserved.0,"aw",@nobits
	.weak		__nv_reservedSMEM_offset_0_alias
	.size		__nv_reservedSMEM_offset_0_alias, 0, 64
	.other		__nv_reservedSMEM_offset_0_alias,@"STO_CUDA_RESERVED_SHARED STV_DEFAULT"
__nv_reservedSMEM_offset_0_alias:
	.zero		0
.nv.shared.reserved.0:
	.zero		64
	.weak		__nv_reservedSMEM_tcgen05_partition
	.type		__nv_reservedSMEM_tcgen05_partition,@object
	.size		__nv_reservedSMEM_tcgen05_partition,(.L_0 - __nv_reservedSMEM_tcgen05_partition)
__nv_reservedSMEM_tcgen05_partition:
	.zero		32
.L_0:


//--------------------- .nv.global                --------------------------
	.section	.nv.global,"aw",@nobits
.nv.global:
	.type		_ZN39_INTERNAL_f23824be_4_k_cu_1c42d461_80404cute1_E,@object
	.size		_ZN39_INTERNAL_f23824be_4_k_cu_1c42d461_80404cute1_E,(_ZN39_INTERNAL_f23824be_4_k_cu_1c42d461_80404cuda3std3__45__cpo6cbeginE - _ZN39_INTERNAL_f23824be_4_k_cu_1c42d461_80404cute1_E)
_ZN39_INTERNAL_f23824be_4_k_cu_1c42d461_80404cute1_E:
	.zero		1
	.type		_ZN39_INTERNAL_f23824be_4_k_cu_1c42d461_80404cuda3std3__45__cpo6cbeginE,@object
	.size		_ZN39_INTERNAL_f23824be_4_k_cu_1c42d461_80404cuda3std3__45__cpo6cbeginE,(_ZN39_INTERNAL_f23824be_4_k_cu_1c42d461_80404cuda3std3__48in_placeE - _ZN39_INTERNAL_f23824be_4_k_cu_1c42d461_80404cuda3std3__45__cpo6cbeginE)
_ZN39_INTERNAL_f23824be_4_k_cu_1c42d461_80404cuda3std3__45__cpo6cbeginE:
	.zero		1
	.type		_ZN39_INTERNAL_f23824be_4_k_cu_1c42d461_80404cuda3std3__48in_placeE,@object
	.size		_ZN39_INTERNAL_f23824be_4_k_cu_1c42d461_80404cuda3std3__48in_placeE,(_ZN39_INTERNAL_f23824be_4_k_cu_1c42d461_80404cuda3std6ranges3__45__cpo9iter_moveE - _ZN39_INTERNAL_f23824be_4_k_cu_1c42d461_80404cuda3std3__48in_placeE)
_ZN39_INTERNAL_f23824be_4_k_cu_1c42d461_80404cuda3std3__48in_placeE:
	.zero		1
	.type		_ZN39_INTERNAL_f23824be_4_k_cu_1c42d461_80404cuda3std6ranges3__45__cpo9iter_moveE,@object
	.size		_ZN39_INTERNAL_f23824be_4_k_cu_1c42d461_80404cuda3std6ranges3__45__cpo9iter_moveE,(_ZN39_INTERNAL_f23824be_4_k_cu_1c42d461_80404cuda3std3__45__cpo5beginE - _ZN39_INTERNAL_f23824be_4_k_cu_1c42d461_80404cuda3std6ranges3__45__cpo9iter_moveE)
_ZN39_INTERNAL_f23824be_4_k_cu_1c42d461_80404cuda3std6ranges3__45__cpo9iter_moveE:
	.zero		1
	.type		_ZN39_INTERNAL_f23824be_4_k_cu_1c42d461_80404cuda3std3__45__cpo5beginE,@object
	.size		_ZN39_INTERNAL_f23824be_4_k_cu_1c42d461_80404cuda3std3__45__cpo5beginE,(_ZN39_INTERNAL_f23824be_4_k_cu_1c42d461_80404cuda3std3__441_GLOBAL__N__f23824be_4_k_cu_1c42d461_80406ignoreE - _ZN39_INTERNAL_f23824be_4_k_cu_1c42d461_80404cuda3std3__45__cpo5beginE)
_ZN39_INTERNAL_f23824be_4_k_cu_1c42d461_80404cuda3std3__45__cpo5beginE:
	.zero		1
	.type		_ZN39_INTERNAL_f23824be_4_k_cu_1c42d461_80404cuda3std3__441_GLOBAL__N__f23824be_4_k_cu_1c42d461_80406ignoreE,@object
	.size		_ZN39_INTERNAL_f23824be_4_k_cu_1c42d461_80404cuda3std3__441_GLOBAL__N__f23824be_4_k_cu_1c42d461_80406ignoreE,(_ZN39_INTERNAL_f23824be_4_k_cu_1c42d461_80404cute7productE - _ZN39_INTERNAL_f23824be_4_k_cu_1c42d461_80404cuda3std3__441_GLOBAL__N__f23824be_4_k_cu_1c42d461_80406ignoreE)
_ZN39_INTERNAL_f23824be_4_k_cu_1c42d461_80404cuda3std3__441_GLOBAL__N__f23824be_4_k_cu_1c42d461_80406ignoreE:
	.zero		1
	.type		_ZN39_INTERNAL_f23824be_4_k_cu_1c42d461_80404cute7productE,@object
	.size		_ZN39_INTERNAL_f23824be_4_k_cu_1c42d461_80404cute7productE,(_ZN39_INTERNAL_f23824be_4_k_cu_1c42d461_80404cuda3std3__45__cpo3endE - _ZN39_INTERNAL_f23824be_4_k_cu_1c42d461_80404cute7productE)
_ZN39_INTERNAL_f23824be_4_k_cu_1c42d461_80404cute7productE:
	.zero		1
	.type		_ZN39_INTERNAL_f23824be_4_k_cu_1c42d461_80404cuda3std3__45__cpo3endE,@object
	.size		_ZN39_INTERNAL_f23824be_4_k_cu_1c42d461_80404cuda3std3__45__cpo3endE,(_ZN39_INTERNAL_f23824be_4_k_cu_1c42d461_80404cuda3std3__419piecewise_constructE - _ZN39_INTERNAL_f23824be_4_k_cu_1c42d461_80404cuda3std3__45__cpo3endE)
_ZN39_INTERNAL_f23824be_4_k_cu_1c42d461_80404cuda3std3__45__cpo3endE:
	.zero		1
	.type		_ZN39_INTERNAL_f23824be_4_k_cu_1c42d461_80404cuda3std3__419piecewise_constructE,@object
	.size		_ZN39_INTERNAL_f23824be_4_k_cu_1c42d461_80404cuda3std3__419piecewise_constructE,(_ZN39_INTERNAL_f23824be_4_k_cu_1c42d461_80404cuda3std3__45__cpo4cendE - _ZN39_INTERNAL_f23824be_4_k_cu_1c42d461_80404cuda3std3__419piecewise_constructE)
_ZN39_INTERNAL_f23824be_4_k_cu_1c42d461_80404cuda3std3__419piecewise_constructE:
	.zero		1
	.type		_ZN39_INTERNAL_f23824be_4_k_cu_1c42d461_80404cuda3std3__45__cpo4cendE,@object
	.size		_ZN39_INTERNAL_f23824be_4_k_cu_1c42d461_80404cuda3std3__45__cpo4cendE,(_ZN39_INTERNAL_f23824be_4_k_cu_1c42d461_80404cuda3std6ranges3__45__cpo4swapE - _ZN39_INTERNAL_f23824be_4_k_cu_1c42d461_80404cuda3std3__45__cpo4cendE)
_ZN39_INTERNAL_f23824be_4_k_cu_1c42d461_80404cuda3std3__45__cpo4cendE:
	.zero		1
	.type		_ZN39_INTERNAL_f23824be_4_k_cu_1c42d461_80404cuda3std6ranges3__45__cpo4swapE,@object
	.size		_ZN39_INTERNAL_f23824be_4_k_cu_1c42d461_80404cuda3std6ranges3__45__cpo4swapE,(.L_11 - _ZN39_INTERNAL_f23824be_4_k_cu_1c42d461_80404cuda3std6ranges3__45__cpo4swapE)
_ZN39_INTERNAL_f23824be_4_k_cu_1c42d461_80404cuda3std6ranges3__45__cpo4swapE:
	.zero		1
.L_11:


//--------------------- .nv.constant0._ZN7cutlass13device_kernelINS_4gemm6kernel13GemmUniversalIN4cute5tupleIJiiiiEEENS1_10collective13CollectiveMmaINS1_35MainloopSm100TmaUmmaWarpSpecializedILi5ELi2ELi2ENS5_IJNS4_1CILi1EEESB_SB_EEEEENS5_IJNSA_ILi128EEENSA_ILi256EEENSA_ILi64EEEEEENS_12float_e4m3_tENS5_IJlSB_lEEESI_SJ_NS4_8TiledMMAINS4_8MMA_AtomIJNS4_10MMA_TraitsINS4_19SM100_MMA_F8F6F4_SSEJSI_SI_fSE_SF_NS4_17integral_constantINS4_4UMMA5MajorELSQ_0EEESR_NSO_INSP_7ScaleInELSS_0EEEST_EEEEEENS4_6LayoutISC_NS5_IJNSA_ILi0EEESX_SX_EEEEENS5_IJNS4_10UnderscoreES10_S10_EEEEENS4_13SM90_TMA_LOADENS4_14ComposedLayoutINS4_7SwizzleILi2ELi4ELi3EEENS4_18smem_ptr_flag_bitsILi8EEENSW_INS5_IJNSA_ILi8EEESG_EEENS5_IJSG_SB_EEEEEEEvNS4_8identityES13_S1D_vS1E_EENS_8epilogue10collective18CollectiveEpilogueINS1G_23Sm100TmaWarpSpecializedILi4ELi2ELi64ELb0ELb0EEEJSH_NS5_IJNSW_ISE_SB_EENSW_ISG_SB_EEEEESI_SJ_SI_SJ_NS1G_6fusion15FusionCallbacksIS1K_NS1O_17LinearCombinationISI_fSI_fLNS_15FloatRoundStyleE2EEESH_S1N_JEEENS4_5SM1004TMEM4LOAD26SM100_TMEM_LOAD_32dp32b64xES13_S1D_NS4_39AutoVectorizingCopyWithAssumedAlignmentILi128EEENS4_14SM90_TMA_STOREES1D_S1Z_S1Z_EEEvvEEEEvNT_6ParamsE --------------------------
	.section	.nv.constant0._ZN7cutlass13device_kernelINS_4gemm6kernel13GemmUniversalIN4cute5tupleIJiiiiEEENS1_10collective13CollectiveMmaINS1_35MainloopSm100TmaUmmaWarpSpecializedILi5ELi2ELi2ENS5_IJNS4_1CILi1EEESB_SB_EEEEENS5_IJNSA_ILi128EEENSA_ILi256EEENSA_ILi64EEEEEENS_12float_e4m3_tENS5_IJlSB_lEEESI_SJ_NS4_8TiledMMAINS4_8MMA_AtomIJNS4_10MMA_TraitsINS4_19SM100_MMA_F8F6F4_SSEJSI_SI_fSE_SF_NS4_17integral_constantINS4_4UMMA5MajorELSQ_0EEESR_NSO_INSP_7ScaleInELSS_0EEEST_EEEEEENS4_6LayoutISC_NS5_IJNSA_ILi0EEESX_SX_EEEEENS5_IJNS4_10UnderscoreES10_S10_EEEEENS4_13SM90_TMA_LOADENS4_14ComposedLayoutINS4_7SwizzleILi2ELi4ELi3EEENS4_18smem_ptr_flag_bitsILi8EEENSW_INS5_IJNSA_ILi8EEESG_EEENS5_IJSG_SB_EEEEEEEvNS4_8identityES13_S1D_vS1E_EENS_8epilogue10collective18CollectiveEpilogueINS1G_23Sm100TmaWarpSpecializedILi4ELi2ELi64ELb0ELb0EEEJSH_NS5_IJNSW_ISE_SB_EENSW_ISG_SB_EEEEESI_SJ_SI_SJ_NS1G_6fusion15FusionCallbacksIS1K_NS1O_17LinearCombinationISI_fSI_fLNS_15FloatRoundStyleE2EEESH_S1N_JEEENS4_5SM1004TMEM4LOAD26SM100_TMEM_LOAD_32dp32b64xES13_S1D_NS4_39AutoVectorizingCopyWithAssumedAlignmentILi128EEENS4_14SM90_TMA_STOREES1D_S1Z_S1Z_EEEvvEEEEvNT_6ParamsE,"a",@progbits
	.sectionflags	@""
	.align	4
.nv.constant0._ZN7cutlass13device_kernelINS_4gemm6kernel13GemmUniversalIN4cute5tupleIJiiiiEEENS1_10collective13CollectiveMmaINS1_35MainloopSm100TmaUmmaWarpSpecializedILi5ELi2ELi2ENS5_IJNS4_1CILi1EEESB_SB_EEEEENS5_IJNSA_ILi128EEENSA_ILi256EEENSA_ILi64EEEEEENS_12float_e4m3_tENS5_IJlSB_lEEESI_SJ_NS4_8TiledMMAINS4_8MMA_AtomIJNS4_10MMA_TraitsINS4_19SM100_MMA_F8F6F4_SSEJSI_SI_fSE_SF_NS4_17integral_constantINS4_4UMMA5MajorELSQ_0EEESR_NSO_INSP_7ScaleInELSS_0EEEST_EEEEEENS4_6LayoutISC_NS5_IJNSA_ILi0EEESX_SX_EEEEENS5_IJNS4_10UnderscoreES10_S10_EEEEENS4_13SM90_TMA_LOADENS4_14ComposedLayoutINS4_7SwizzleILi2ELi4ELi3EEENS4_18smem_ptr_flag_bitsILi8EEENSW_INS5_IJNSA_ILi8EEESG_EEENS5_IJSG_SB_EEEEEEEvNS4_8identityES13_S1D_vS1E_EENS_8epilogue10collective18CollectiveEpilogueINS1G_23Sm100TmaWarpSpecializedILi4ELi2ELi64ELb0ELb0EEEJSH_NS5_IJNSW_ISE_SB_EENSW_ISG_SB_EEEEESI_SJ_SI_SJ_NS1G_6fusion15FusionCallbacksIS1K_NS1O_17LinearCombinationISI_fSI_fLNS_15FloatRoundStyleE2EEESH_S1N_JEEENS4_5SM1004TMEM4LOAD26SM100_TMEM_LOAD_32dp32b64xES13_S1D_NS4_39AutoVectorizingCopyWithAssumedAlignmentILi128EEENS4_14SM90_TMA_STOREES1D_S1Z_S1Z_EEEvvEEEEvNT_6ParamsE:
	.zero		2944


//--------------------- SYMBOLS --------------------------

	.type		.nv.reservedSmem.offset0,@object
	.size		.nv.reservedSmem.offset0,0x4
	.type		.nv.reservedSmem.cap,@object
	.size		.nv.reservedSmem.cap,0x4
	.type		__assertfail,@function
